//
// Generated by NVIDIA NVVM Compiler
//
// Compiler Build ID: CL-36424714
// Cuda compilation tools, release 13.0, V13.0.88
// Based on NVVM 20.0.0
//

.version 9.0
.target sm_100
.address_size 64

	// .globl	_Z15BlackScholesGPUPdS_S_S_S_ddi

.visible .entry _Z15BlackScholesGPUPdS_S_S_S_ddi(
	.param .u64 .ptr .align 1 _Z15BlackScholesGPUPdS_S_S_S_ddi_param_0,
	.param .u64 .ptr .align 1 _Z15BlackScholesGPUPdS_S_S_S_ddi_param_1,
	.param .u64 .ptr .align 1 _Z15BlackScholesGPUPdS_S_S_S_ddi_param_2,
	.param .u64 .ptr .align 1 _Z15BlackScholesGPUPdS_S_S_S_ddi_param_3,
	.param .u64 .ptr .align 1 _Z15BlackScholesGPUPdS_S_S_S_ddi_param_4,
	.param .f64 _Z15BlackScholesGPUPdS_S_S_S_ddi_param_5,
	.param .f64 _Z15BlackScholesGPUPdS_S_S_S_ddi_param_6,
	.param .u32 _Z15BlackScholesGPUPdS_S_S_S_ddi_param_7
)
{
	.reg .pred 	%p<4>;
	.reg .b32 	%r<6>;
	.reg .b32 	%f<23>;
	.reg .b64 	%rd<19>;
	.reg .b64 	%fd<56>;

	ld.param.u64 	%rd2, [_Z15BlackScholesGPUPdS_S_S_S_ddi_param_1];
	ld.param.u64 	%rd4, [_Z15BlackScholesGPUPdS_S_S_S_ddi_param_3];
	ld.param.u64 	%rd5, [_Z15BlackScholesGPUPdS_S_S_S_ddi_param_4];
	ld.param.f64 	%fd1, [_Z15BlackScholesGPUPdS_S_S_S_ddi_param_5];
	ld.param.f64 	%fd2, [_Z15BlackScholesGPUPdS_S_S_S_ddi_param_6];
	ld.param.u32 	%r2, [_Z15BlackScholesGPUPdS_S_S_S_ddi_param_7];
	mov.u32 	%r3, %ntid.x;
	mov.u32 	%r4, %ctaid.x;
	mov.u32 	%r5, %tid.x;
	mad.lo.s32 	%r1, %r3, %r4, %r5;
	setp.ge.s32 	%p1, %r1, %r2;
	@%p1 bra 	$L__BB0_2;
	ld.param.u64 	%rd18, [_Z15BlackScholesGPUPdS_S_S_S_ddi_param_2];
	ld.param.u64 	%rd17, [_Z15BlackScholesGPUPdS_S_S_S_ddi_param_0];
	cvta.to.global.u64 	%rd6, %rd18;
	cvta.to.global.u64 	%rd7, %rd4;
	cvta.to.global.u64 	%rd8, %rd5;
	cvta.to.global.u64 	%rd9, %rd17;
	cvta.to.global.u64 	%rd10, %rd2;
	mul.wide.s32 	%rd11, %r1, 8;
	add.s64 	%rd12, %rd9, %rd11;
	add.s64 	%rd13, %rd10, %rd11;
	add.s64 	%rd14, %rd6, %rd11;
	ld.global.f64 	%fd3, [%rd14];
	add.s64 	%rd15, %rd7, %rd11;
	ld.global.f64 	%fd4, [%rd15];
	add.s64 	%rd16, %rd8, %rd11;
	ld.global.f64 	%fd5, [%rd16];
	cvt.rn.f32.f64 	%f1, %fd5;
	sqrt.rn.f32 	%f2, %f1;
	cvt.f64.f32 	%fd6, %f2;
	div.rn.f64 	%fd7, %fd3, %fd4;
	cvt.rn.f32.f64 	%f3, %fd7;
	lg2.approx.f32 	%f4, %f3;
	mul.f32 	%f5, %f4, 0f3F317218;
	cvt.f64.f32 	%fd8, %f5;
	mul.f64 	%fd9, %fd2, 0d3FE0000000000000;
	fma.rn.f64 	%fd10, %fd2, %fd9, %fd1;
	fma.rn.f64 	%fd11, %fd10, %fd5, %fd8;
	mul.f64 	%fd12, %fd2, %fd6;
	div.rn.f64 	%fd13, %fd11, %fd12;
	sub.f64 	%fd14, %fd13, %fd12;
	cvt.rn.f32.f64 	%f6, %fd13;
	abs.f32 	%f7, %f6;
	fma.rn.f32 	%f8, %f7, 0f3E6D3389, 0f3F800000;
	rcp.rn.f32 	%f9, %f8;
	cvt.f64.f32 	%fd15, %f9;
	mul.f64 	%fd16, %fd13, 0dBFE0000000000000;
	mul.f64 	%fd17, %fd13, %fd16;
	cvt.rn.f32.f64 	%f10, %fd17;
	mul.f32 	%f11, %f10, 0f3FB8AA3B;
	ex2.approx.f32 	%f12, %f11;
	cvt.f64.f32 	%fd18, %f12;
	mul.f64 	%fd19, %fd18, 0d3FD9884540000000;
	fma.rn.f64 	%fd20, %fd15, 0d3FF548CDE0000000, 0dBFFD23DD40000000;
	fma.rn.f64 	%fd21, %fd20, %fd15, 0d3FFC80EF00000000;
	fma.rn.f64 	%fd22, %fd21, %fd15, 0dBFD6D1F0E0000000;
	fma.rn.f64 	%fd23, %fd22, %fd15, 0d3FD470BF40000000;
	mul.f64 	%fd24, %fd23, %fd15;
	mul.f64 	%fd25, %fd19, %fd24;
	setp.gt.f64 	%p2, %fd13, 0d0000000000000000;
	mov.f64 	%fd26, 0d3FF0000000000000;
	sub.f64 	%fd27, %fd26, %fd25;
	selp.f64 	%fd28, %fd27, %fd25, %p2;
	cvt.rn.f32.f64 	%f13, %fd14;
	abs.f32 	%f14, %f13;
	fma.rn.f32 	%f15, %f14, 0f3E6D3389, 0f3F800000;
	rcp.rn.f32 	%f16, %f15;
	cvt.f64.f32 	%fd29, %f16;
	mul.f64 	%fd30, %fd14, 0dBFE0000000000000;
	mul.f64 	%fd31, %fd14, %fd30;
	cvt.rn.f32.f64 	%f17, %fd31;
	mul.f32 	%f18, %f17, 0f3FB8AA3B;
	ex2.approx.f32 	%f19, %f18;
	cvt.f64.f32 	%fd32, %f19;
	mul.f64 	%fd33, %fd32, 0d3FD9884540000000;
	fma.rn.f64 	%fd34, %fd29, 0d3FF548CDE0000000, 0dBFFD23DD40000000;
	fma.rn.f64 	%fd35, %fd34, %fd29, 0d3FFC80EF00000000;
	fma.rn.f64 	%fd36, %fd35, %fd29, 0dBFD6D1F0E0000000;
	fma.rn.f64 	%fd37, %fd36, %fd29, 0d3FD470BF40000000;
	mul.f64 	%fd38, %fd37, %fd29;
	mul.f64 	%fd39, %fd33, %fd38;
	setp.gt.f64 	%p3, %fd14, 0d0000000000000000;
	sub.f64 	%fd40, %fd26, %fd39;
	selp.f64 	%fd41, %fd40, %fd39, %p3;
	neg.f64 	%fd42, %fd1;
	mul.f64 	%fd43, %fd5, %fd42;
	cvt.rn.f32.f64 	%f20, %fd43;
	mul.f32 	%f21, %f20, 0f3FB8AA3B;
	ex2.approx.f32 	%f22, %f21;
	cvt.f64.f32 	%fd44, %f22;
	mul.f64 	%fd45, %fd3, %fd28;
	mul.f64 	%fd46, %fd4, %fd44;
	mul.f64 	%fd47, %fd46, %fd41;
	sub.f64 	%fd48, %fd45, %fd47;
	div.rn.f64 	%fd49, %fd48, 0d4024000000000000;
	mul.f64 	%fd50, %fd49, 0d4024000000000000;
	st.global.f64 	[%rd12], %fd50;
	sub.f64 	%fd51, %fd26, %fd41;
	mul.f64 	%fd52, %fd46, %fd51;
	sub.f64 	%fd53, %fd26, %fd28;
	mul.f64 	%fd54, %fd3, %fd53;
	sub.f64 	%fd55, %fd52, %fd54;
	st.global.f64 	[%rd13], %fd55;
$L__BB0_2:
	ret;

}


// ===== COMPILED SASS (sm_100) =====

	.target	sm_100

	.elftype	@"ET_EXEC"


//--------------------- .note.nv.tkinfo           --------------------------
	.section	.note.nv.tkinfo,"",@"SHT_NOTE"
	.sectionflags	@"SHF_NOTE_NV_TKINFO"
	.tkinfo
        /*0018*/ 	.word	0x00000002
        /*0030*/ 	.string	""
        /*0030*/ 	.string	"ptxas"
        /*0030*/ 	.string	"Cuda compilation tools, release 13.0, V13.0.88"
        /*0030*/ 	.string	"Build cuda_13.0.r13.0/compiler.36424714_0"
        /*0030*/ 	.string	"-arch sm_100 -m 64 "



//--------------------- .note.nv.cuinfo           --------------------------
	.section	.note.nv.cuinfo,"",@"SHT_NOTE"
	.sectionflags	@"SHF_NOTE_NV_CUINFO"
        /*0018*/ 	.short	0x0002
        /*001a*/ 	.short	0x0064
        /*001c*/ 	.short	0x0082
	.zero		2


//--------------------- .nv.info                  --------------------------
	.section	.nv.info,"",@"SHT_CUDA_INFO"
	.align	4


	//----- nvinfo : EIATTR_REGCOUNT
	.align		4
        /*0000*/ 	.byte	0x04, 0x2f
        /*0002*/ 	.short	(.L_1 - .L_0)
	.align		4
.L_0:
        /*0004*/ 	.word	index@(_Z15BlackScholesGPUPdS_S_S_S_ddi)
        /*0008*/ 	.word	0x00000022


	//----- nvinfo : EIATTR_FRAME_SIZE
	.align		4
.L_1:
        /*000c*/ 	.byte	0x04, 0x11
        /*000e*/ 	.short	(.L_3 - .L_2)
	.align		4
.L_2:
        /*0010*/ 	.word	index@($__internal_2_$__cuda_sm20_sqrt_rn_f32_slowpath)
        /*0014*/ 	.word	0x00000000


	//----- nvinfo : EIATTR_FRAME_SIZE
	.align		4
.L_3:
        /*0018*/ 	.byte	0x04, 0x11
        /*001a*/ 	.short	(.L_5 - .L_4)
	.align		4
.L_4:
        /*001c*/ 	.word	index@($__internal_1_$__cuda_sm20_rcp_rn_f32_slowpath)
        /*0020*/ 	.word	0x00000000


	//----- nvinfo : EIATTR_FRAME_SIZE
	.align		4
.L_5:
        /*0024*/ 	.byte	0x04, 0x11
        /*0026*/ 	.short	(.L_7 - .L_6)
	.align		4
.L_6:
        /*0028*/ 	.word	index@($__internal_0_$__cuda_sm20_div_rn_f64_full)
        /*002c*/ 	.word	0x00000000


	//----- nvinfo : EIATTR_FRAME_SIZE
	.align		4
.L_7:
        /*0030*/ 	.byte	0x04, 0x11
        /*0032*/ 	.short	(.L_9 - .L_8)
	.align		4
.L_8:
        /*0034*/ 	.word	index@(_Z15BlackScholesGPUPdS_S_S_S_ddi)
        /*0038*/ 	.word	0x00000000


	//----- nvinfo : EIATTR_MIN_STACK_SIZE
	.align		4
.L_9:
        /*003c*/ 	.byte	0x04, 0x12
        /*003e*/ 	.short	(.L_11 - .L_10)
	.align		4
.L_10:
        /*0040*/ 	.word	index@(_Z15BlackScholesGPUPdS_S_S_S_ddi)
        /*0044*/ 	.word	0x00000000
.L_11:


//--------------------- .nv.compat                --------------------------
	.section	.nv.compat,"",@"SHT_CUDA_COMPAT_INFO"
	.align	4
        /*0000*/ 	.byte	0x02, 0x09, 0x00, 0x00, 0x02, 0x02, 0x01, 0x00, 0x02, 0x05, 0x05, 0x00, 0x03, 0x07, 0x01, 0x01
        /*0010*/ 	.byte	0x02, 0x03, 0x00, 0x00, 0x02, 0x06, 0x01, 0x00, 0x04, 0x0b, 0x08, 0x00, 0x01, 0x00, 0x00, 0x00
        /*0020*/ 	.byte	0x00, 0x00, 0x00, 0x00


//--------------------- .nv.info._Z15BlackScholesGPUPdS_S_S_S_ddi --------------------------
	.section	.nv.info._Z15BlackScholesGPUPdS_S_S_S_ddi,"",@"SHT_CUDA_INFO"
	.sectionflags	@""
	.align	4


	//----- nvinfo : EIATTR_CUDA_API_VERSION
	.align		4
        /*0000*/ 	.byte	0x04, 0x37
        /*0002*/ 	.short	(.L_13 - .L_12)
.L_12:
        /*0004*/ 	.word	0x00000082


	//----- nvinfo : EIATTR_KPARAM_INFO
	.align		4
.L_13:
        /*0008*/ 	.byte	0x04, 0x17
        /*000a*/ 	.short	(.L_15 - .L_14)
.L_14:
        /*000c*/ 	.word	0x00000000
        /*0010*/ 	.short	0x0007
        /*0012*/ 	.short	0x0038
        /*0014*/ 	.byte	0x00, 0xf0, 0x11, 0x00


	//----- nvinfo : EIATTR_KPARAM_INFO
	.align		4
.L_15:
        /*0018*/ 	.byte	0x04, 0x17
        /*001a*/ 	.short	(.L_17 - .L_16)
.L_16:
        /*001c*/ 	.word	0x00000000
        /*0020*/ 	.short	0x0006
        /*0022*/ 	.short	0x0030
        /*0024*/ 	.byte	0x00, 0xf0, 0x21, 0x00


	//----- nvinfo : EIATTR_KPARAM_INFO
	.align		4
.L_17:
        /*0028*/ 	.byte	0x04, 0x17
        /*002a*/ 	.short	(.L_19 - .L_18)
.L_18:
        /*002c*/ 	.word	0x00000000
        /*0030*/ 	.short	0x0005
        /*0032*/ 	.short	0x0028
        /*0034*/ 	.byte	0x00, 0xf0, 0x21, 0x00


	//----- nvinfo : EIATTR_KPARAM_INFO
	.align		4
.L_19:
        /*0038*/ 	.byte	0x04, 0x17
        /*003a*/ 	.short	(.L_21 - .L_20)
.L_20:
        /*003c*/ 	.word	0x00000000
        /*0040*/ 	.short	0x0004
        /*0042*/ 	.short	0x0020
        /*0044*/ 	.byte	0x00, 0xf5, 0x21, 0x00


	//----- nvinfo : EIATTR_KPARAM_INFO
	.align		4
.L_21:
        /*0048*/ 	.byte	0x04, 0x17
        /*004a*/ 	.short	(.L_23 - .L_22)
.L_22:
        /*004c*/ 	.word	0x00000000
        /*0050*/ 	.short	0x0003
        /*0052*/ 	.short	0x0018
        /*0054*/ 	.byte	0x00, 0xf5, 0x21, 0x00


	//----- nvinfo : EIATTR_KPARAM_INFO
	.align		4
.L_23:
        /*0058*/ 	.byte	0x04, 0x17
        /*005a*/ 	.short	(.L_25 - .L_24)
.L_24:
        /*005c*/ 	.word	0x00000000
        /*0060*/ 	.short	0x0002
        /*0062*/ 	.short	0x0010
        /*0064*/ 	.byte	0x00, 0xf5, 0x21, 0x00


	//----- nvinfo : EIATTR_KPARAM_INFO
	.align		4
.L_25:
        /*0068*/ 	.byte	0x04, 0x17
        /*006a*/ 	.short	(.L_27 - .L_26)
.L_26:
        /*006c*/ 	.word	0x00000000
        /*0070*/ 	.short	0x0001
        /*0072*/ 	.short	0x0008
        /*0074*/ 	.byte	0x00, 0xf5, 0x21, 0x00


	//----- nvinfo : EIATTR_KPARAM_INFO
	.align		4
.L_27:
        /*0078*/ 	.byte	0x04, 0x17
        /*007a*/ 	.short	(.L_29 - .L_28)
.L_28:
        /*007c*/ 	.word	0x00000000
        /*0080*/ 	.short	0x0000
        /*0082*/ 	.short	0x0000
        /*0084*/ 	.byte	0x00, 0xf5, 0x21, 0x00


	//----- nvinfo : EIATTR_SPARSE_MMA_MASK
	.align		4
.L_29:
        /*0088*/ 	.byte	0x03, 0x50
        /*008a*/ 	.short	0x0000


	//----- nvinfo : EIATTR_MAXREG_COUNT
	.align		4
        /*008c*/ 	.byte	0x03, 0x1b
        /*008e*/ 	.short	0x00ff


	//----- nvinfo : EIATTR_MERCURY_ISA_VERSION
	.align		4
        /*0090*/ 	.byte	0x03, 0x5f
        /*0092*/ 	.short	0x0101


	//----- nvinfo : EIATTR_VRC_CTA_INIT_COUNT
	.align		4
        /*0094*/ 	.byte	0x02, 0x4a
	.zero		1
	.zero		1


	//----- nvinfo : EIATTR_EXIT_INSTR_OFFSETS
	.align		4
        /*0098*/ 	.byte	0x04, 0x1c
        /*009a*/ 	.short	(.L_31 - .L_30)


	//   ....[0]....
.L_30:
        /*009c*/ 	.word	0x00000070


	//   ....[1]....
        /*00a0*/ 	.word	0x00000ee0


	//----- nvinfo : EIATTR_CRS_STACK_SIZE
	.align		4
.L_31:
        /*00a4*/ 	.byte	0x04, 0x1e
        /*00a6*/ 	.short	(.L_33 - .L_32)
.L_32:
        /*00a8*/ 	.word	0x00000000


	//----- nvinfo : EIATTR_CBANK_PARAM_SIZE
	.align		4
.L_33:
        /*00ac*/ 	.byte	0x03, 0x19
        /*00ae*/ 	.short	0x003c


	//----- nvinfo : EIATTR_PARAM_CBANK
	.align		4
        /*00b0*/ 	.byte	0x04, 0x0a
        /*00b2*/ 	.short	(.L_35 - .L_34)
	.align		4
.L_34:
        /*00b4*/ 	.word	index@(.nv.constant0._Z15BlackScholesGPUPdS_S_S_S_ddi)
        /*00b8*/ 	.short	0x0380
        /*00ba*/ 	.short	0x003c


	//----- nvinfo : EIATTR_SW_WAR
	.align		4
.L_35:
        /*00bc*/ 	.byte	0x04, 0x36
        /*00be*/ 	.short	(.L_37 - .L_36)
.L_36:
        /*00c0*/ 	.word	0x00000008
.L_37:


//--------------------- .nv.callgraph             --------------------------
	.section	.nv.callgraph,"",@"SHT_CUDA_CALLGRAPH"
	.align	4
	.sectionentsize	8
	.align		4
        /*0000*/ 	.word	0x00000000
	.align		4
        /*0004*/ 	.word	0xffffffff
	.align		4
        /*0008*/ 	.word	0x00000000
	.align		4
        /*000c*/ 	.word	0xfffffffe
	.align		4
        /*0010*/ 	.word	0x00000000
	.align		4
        /*0014*/ 	.word	0xfffffffd
	.align		4
        /*0018*/ 	.word	0x00000000
	.align		4
        /*001c*/ 	.word	0xfffffffc


//--------------------- .text._Z15BlackScholesGPUPdS_S_S_S_ddi --------------------------
	.section	.text._Z15BlackScholesGPUPdS_S_S_S_ddi,"ax",@progbits
	.align	128
        .global         _Z15BlackScholesGPUPdS_S_S_S_ddi
        .type           _Z15BlackScholesGPUPdS_S_S_S_ddi,@function
        .size           _Z15BlackScholesGPUPdS_S_S_S_ddi,(.L_x_28 - _Z15BlackScholesGPUPdS_S_S_S_ddi)
        .other          _Z15BlackScholesGPUPdS_S_S_S_ddi,@"STO_CUDA_ENTRY STV_DEFAULT"
_Z15BlackScholesGPUPdS_S_S_S_ddi:
.text._Z15BlackScholesGPUPdS_S_S_S_ddi:
[----:B------:R-:W-:Y:S01]  /*0000*/  LDC R1, c[0x0][0x37c] ;  /* 0x0000df00ff017b82 */ /* 0x000fe20000000800 */
[----:B------:R-:W0:Y:S01]  /*0010*/  S2R R3, SR_CTAID.X ;  /* 0x0000000000037919 */ /* 0x000e220000002500 */
[----:B------:R-:W0:Y:S01]  /*0020*/  LDCU UR4, c[0x0][0x360] ;  /* 0x00006c00ff0477ac */ /* 0x000e220008000800 */
[----:B------:R-:W0:Y:S01]  /*0030*/  S2R R0, SR_TID.X ;  /* 0x0000000000007919 */ /* 0x000e220000002100 */
[----:B------:R-:W1:Y:S01]  /*0040*/  LDCU UR5, c[0x0][0x3b8] ;  /* 0x00007700ff0577ac */ /* 0x000e620008000800 */
[----:B0-----:R-:W-:-:S05]  /*0050*/  IMAD R3, R3, UR4, R0 ;  /* 0x0000000403037c24 */ /* 0x001fca000f8e0200 */
[----:B-1----:R-:W-:-:S13]  /*0060*/  ISETP.GE.AND P0, PT, R3, UR5, PT ;  /* 0x0000000503007c0c */ /* 0x002fda000bf06270 */
[----:B------:R-:W-:Y:S05]  /*0070*/  @P0 EXIT ;  /* 0x000000000000094d */ /* 0x000fea0003800000 */
[----:B------:R-:W0:Y:S01]  /*0080*/  LDC.64 R14, c[0x0][0x3a0] ;  /* 0x0000e800ff0e7b82 */ /* 0x000e220000000a00 */
[----:B------:R-:W1:Y:S07]  /*0090*/  LDCU.64 UR4, c[0x0][0x358] ;  /* 0x00006b00ff0477ac */ /* 0x000e6e0008000a00 */
[----:B------:R-:W2:Y:S08]  /*00a0*/  LDC.64 R12, c[0x0][0x390] ;  /* 0x0000e400ff0c7b82 */ /* 0x000eb00000000a00 */
[----:B------:R-:W3:Y:S01]  /*00b0*/  LDC.64 R10, c[0x0][0x398] ;  /* 0x0000e600ff0a7b82 */ /* 0x000ee20000000a00 */
[----:B0-----:R-:W-:-:S07]  /*00c0*/  IMAD.WIDE R14, R3, 0x8, R14 ;  /* 0x00000008030e7825 */ /* 0x001fce00078e020e */
[----:B------:R-:W0:Y:S01]  /*00d0*/  LDC.64 R8, c[0x0][0x380] ;  /* 0x0000e000ff087b82 */ /* 0x000e220000000a00 */
[----:B-1----:R-:W4:Y:S01]  /*00e0*/  LDG.E.64 R14, desc[UR4][R14.64] ;  /* 0x000000040e0e7981 */ /* 0x002f22000c1e1b00 */
[----:B--2---:R-:W-:-:S06]  /*00f0*/  IMAD.WIDE R12, R3, 0x8, R12 ;  /* 0x00000008030c7825 */ /* 0x004fcc00078e020c */
[----:B------:R-:W1:Y:S01]  /*0100*/  LDC.64 R6, c[0x0][0x388] ;  /* 0x0000e200ff067b82 */ /* 0x000e620000000a00 */
[----:B------:R-:W5:Y:S01]  /*0110*/  LDG.E.64 R12, desc[UR4][R12.64] ;  /* 0x000000040c0c7981 */ /* 0x000f62000c1e1b00 */
[----:B---3--:R-:W-:-:S06]  /*0120*/  IMAD.WIDE R10, R3, 0x8, R10 ;  /* 0x00000008030a7825 */ /* 0x008fcc00078e020a */
[----:B------:R-:W5:Y:S01]  /*0130*/  LDG.E.64 R10, desc[UR4][R10.64] ;  /* 0x000000040a0a7981 */ /* 0x000f62000c1e1b00 */
[----:B------:R-:W-:Y:S01]  /*0140*/  BSSY.RECONVERGENT B0, `(.L_x_0) ;  /* 0x000000f000007945 */ /* 0x000fe20003800200 */
[----:B0-----:R-:W-:-:S04]  /*0150*/  IMAD.WIDE R8, R3, 0x8, R8 ;  /* 0x0000000803087825 */ /* 0x001fc800078e0208 */
[----:B-1----:R-:W-:Y:S01]  /*0160*/  IMAD.WIDE R6, R3, 0x8, R6 ;  /* 0x0000000803067825 */ /* 0x002fe200078e0206 */
[----:B----4-:R-:W0:Y:S03]  /*0170*/  F2F.F32.F64 R0, R14 ;  /* 0x0000000e00007310 */ /* 0x010e260000301000 */
[----:B0-----:R-:W-:-:S05]  /*0180*/  VIADD R2, R0, 0xf3000000 ;  /* 0xf300000000027836 */ /* 0x001fca0000000000 */
[----:B------:R0:W1:Y:S01]  /*0190*/  MUFU.RSQ R5, R0 ;  /* 0x0000000000057308 */ /* 0x0000620000001400 */
[----:B------:R-:W-:-:S13]  /*01a0*/  ISETP.GT.U32.AND P0, PT, R2, 0x727fffff, PT ;  /* 0x727fffff0200780c */ /* 0x000fda0003f04070 */
[----:B0-----:R-:W-:Y:S05]  /*01b0*/  @!P0 BRA `(.L_x_1) ;  /* 0x00000000000c8947 */ /* 0x001fea0003800000 */
[----:B------:R-:W-:-:S07]  /*01c0*/  MOV R17, 0x1e0 ;  /* 0x000001e000117802 */ /* 0x000fce0000000f00 */
[----:B-1---5:R-:W-:Y:S05]  /*01d0*/  CALL.REL.NOINC `($__internal_2_$__cuda_sm20_sqrt_rn_f32_slowpath) ;  /* 0x00000014008c7944 */ /* 0x022fea0003c00000 */
[----:B------:R-:W-:Y:S05]  /*01e0*/  BRA `(.L_x_2) ;  /* 0x0000000000107947 */ /* 0x000fea0003800000 */
.L_x_1:
[----:B-1----:R-:W-:Y:S01]  /*01f0*/  FMUL.FTZ R3, R0, R5 ;  /* 0x0000000500037220 */ /* 0x002fe20000410000 */
[----:B------:R-:W-:-:S03]  /*0200*/  FMUL.FTZ R5, R5, 0.5 ;  /* 0x3f00000005057820 */ /* 0x000fc60000410000 */
[----:B------:R-:W-:-:S04]  /*0210*/  FFMA R0, -R3, R3, R0 ;  /* 0x0000000303007223 */ /* 0x000fc80000000100 */
[----:B------:R-:W-:-:S07]  /*0220*/  FFMA R30, R0, R5, R3 ;  /* 0x00000005001e7223 */ /* 0x000fce0000000003 */
.L_x_2:
[----:B------:R-:W-:Y:S05]  /*0230*/  BSYNC.RECONVERGENT B0 ;  /* 0x0000000000007941 */ /* 0x000fea0003800200 */
.L_x_0:
[----:B-----5:R-:W0:Y:S01]  /*0240*/  MUFU.RCP64H R3, R11 ;  /* 0x0000000b00037308 */ /* 0x020e220000001800 */
[----:B------:R-:W-:Y:S01]  /*0250*/  IMAD.MOV.U32 R2, RZ, RZ, 0x1 ;  /* 0x00000001ff027424 */ /* 0x000fe200078e00ff */
[----:B------:R-:W-:Y:S01]  /*0260*/  FSETP.GEU.AND P1, PT, |R13|, 6.5827683646048100446e-37, PT ;  /* 0x036000000d00780b */ /* 0x000fe20003f2e200 */
[----:B------:R-:W-:Y:S05]  /*0270*/  BSSY.RECONVERGENT B0, `(.L_x_3) ;  /* 0x0000015000007945 */ /* 0x000fea0003800200 */
[----:B------:R-:W1:Y:S01]  /*0280*/  F2F.F64.F32 R30, R30 ;  /* 0x0000001e001e7310 */ /* 0x000e620000201800 */
[----:B0-----:R-:W-:-:S08]  /*0290*/  DFMA R4, -R10, R2, 1 ;  /* 0x3ff000000a04742b */ /* 0x001fd00000000102 */
[----:B------:R-:W-:-:S08]  /*02a0*/  DFMA R4, R4, R4, R4 ;  /* 0x000000040404722b */ /* 0x000fd00000000004 */
[----:B------:R-:W-:-:S08]  /*02b0*/  DFMA R4, R2, R4, R2 ;  /* 0x000000040204722b */ /* 0x000fd00000000002 */
[----:B------:R-:W-:-:S08]  /*02c0*/  DFMA R2, -R10, R4, 1 ;  /* 0x3ff000000a02742b */ /* 0x000fd00000000104 */
[----:B------:R-:W-:-:S08]  /*02d0*/  DFMA R2, R4, R2, R4 ;  /* 0x000000020402722b */ /* 0x000fd00000000004 */
[----:B------:R-:W-:-:S08]  /*02e0*/  DMUL R4, R12, R2 ;  /* 0x000000020c047228 */ /* 0x000fd00000000000 */
[----:B------:R-:W-:-:S08]  /*02f0*/  DFMA R16, -R10, R4, R12 ;  /* 0x000000040a10722b */ /* 0x000fd0000000010c */
[----:B------:R-:W-:-:S10]  /*0300*/  DFMA R2, R2, R16, R4 ;  /* 0x000000100202722b */ /* 0x000fd40000000004 */
[----:B------:R-:W-:-:S05]  /*0310*/  FFMA R0, RZ, R11, R3 ;  /* 0x0000000bff007223 */ /* 0x000fca0000000003 */
[----:B------:R-:W-:-:S13]  /*0320*/  FSETP.GT.AND P0, PT, |R0|, 1.469367938527859385e-39, PT ;  /* 0x001000000000780b */ /* 0x000fda0003f04200 */
[----:B-1----:R-:W-:Y:S05]  /*0330*/  @P0 BRA P1, `(.L_x_4) ;  /* 0x0000000000200947 */ /* 0x002fea0000800000 */
[----:B------:R-:W-:Y:S01]  /*0340*/  IMAD.MOV.U32 R16, RZ, RZ, R12 ;  /* 0x000000ffff107224 */ /* 0x000fe200078e000c */
[----:B------:R-:W-:Y:S01]  /*0350*/  MOV R20, R10 ;  /* 0x0000000a00147202 */ /* 0x000fe20000000f00 */
[----:B------:R-:W-:Y:S01]  /*0360*/  IMAD.MOV.U32 R17, RZ, RZ, R13 ;  /* 0x000000ffff117224 */ /* 0x000fe200078e000d */
[----:B------:R-:W-:Y:S01]  /*0370*/  MOV R0, 0x3a0 ;  /* 0x000003a000007802 */ /* 0x000fe20000000f00 */
[----:B------:R-:W-:-:S07]  /*0380*/  IMAD.MOV.U32 R21, RZ, RZ, R11 ;  /* 0x000000ffff157224 */ /* 0x000fce00078e000b */
[----:B------:R-:W-:Y:S05]  /*0390*/  CALL.REL.NOINC `($__internal_0_$__cuda_sm20_div_rn_f64_full) ;  /* 0x0000000800d47944 */ /* 0x000fea0003c00000 */
[----:B------:R-:W-:Y:S02]  /*03a0*/  IMAD.MOV.U32 R2, RZ, RZ, R4 ;  /* 0x000000ffff027224 */ /* 0x000fe400078e0004 */
[----:B------:R-:W-:-:S07]  /*03b0*/  IMAD.MOV.U32 R3, RZ, RZ, R5 ;  /* 0x000000ffff037224 */ /* 0x000fce00078e0005 */
.L_x_4:
[----:B------:R-:W-:Y:S05]  /*03c0*/  BSYNC.RECONVERGENT B0 ;  /* 0x0000000000007941 */ /* 0x000fea0003800200 */
.L_x_3:
[----:B------:R-:W0:Y:S01]  /*03d0*/  LDC.64 R18, c[0x0][0x3b0] ;  /* 0x0000ec00ff127b82 */ /* 0x000e220000000a00 */
[----:B------:R-:W1:Y:S01]  /*03e0*/  F2F.F32.F64 R0, R2 ;  /* 0x0000000200007310 */ /* 0x000e620000301000 */
[----:B------:R-:W-:Y:S01]  /*03f0*/  MOV R4, 0x1 ;  /* 0x0000000100047802 */ /* 0x000fe20000000f00 */
[----:B------:R-:W2:Y:S01]  /*0400*/  LDCU.64 UR6, c[0x0][0x3a8] ;  /* 0x00007500ff0677ac */ /* 0x000ea20008000a00 */
[----:B------:R-:W-:Y:S01]  /*0410*/  BSSY.RECONVERGENT B0, `(.L_x_5) ;  /* 0x0000020000007945 */ /* 0x000fe20003800200 */
[----:B-1----:R-:W-:Y:S01]  /*0420*/  FSETP.GEU.AND P0, PT, |R0|, 1.175494350822287508e-38, PT ;  /* 0x008000000000780b */ /* 0x002fe20003f0e200 */
[----:B0-----:R-:W-:-:S12]  /*0430*/  DMUL R30, R30, R18 ;  /* 0x000000121e1e7228 */ /* 0x001fd80000000000 */
[----:B------:R-:W-:Y:S01]  /*0440*/  @!P0 FMUL R0, R0, 16777216 ;  /* 0x4b80000000008820 */ /* 0x000fe20000400000 */
[----:B------:R-:W0:Y:S08]  /*0450*/  MUFU.RCP64H R5, R31 ;  /* 0x0000001f00057308 */ /* 0x000e300000001800 */
[----:B------:R-:W1:Y:S01]  /*0460*/  MUFU.LG2 R20, R0 ;  /* 0x0000000000147308 */ /* 0x000e620000000c00 */
[----:B0-----:R-:W-:-:S08]  /*0470*/  DFMA R16, -R30, R4, 1 ;  /* 0x3ff000001e10742b */ /* 0x001fd00000000104 */
[----:B------:R-:W-:Y:S01]  /*0480*/  DFMA R16, R16, R16, R16 ;  /* 0x000000101010722b */ /* 0x000fe20000000010 */
[----:B-1----:R-:W-:-:S04]  /*0490*/  @!P0 FADD R20, R20, -24 ;  /* 0xc1c0000014148421 */ /* 0x002fc80000000000 */
[----:B------:R-:W-:-:S03]  /*04a0*/  FMUL R22, R20, 0.69314718246459960938 ;  /* 0x3f31721814167820 */ /* 0x000fc60000400000 */
[----:B------:R-:W-:Y:S01]  /*04b0*/  DFMA R16, R4, R16, R4 ;  /* 0x000000100410722b */ /* 0x000fe20000000004 */
[----:B------:R-:W0:Y:S01]  /*04c0*/  F2F.F64.F32 R2, R22 ;  /* 0x0000001600027310 */ /* 0x000e220000201800 */
[----:B------:R-:W-:-:S08]  /*04d0*/  DMUL R4, R18, 0.5 ;  /* 0x3fe0000012047828 */ /* 0x000fd00000000000 */
[----:B--2---:R-:W-:Y:S02]  /*04e0*/  DFMA R4, R4, R18, UR6 ;  /* 0x0000000604047e2b */ /* 0x004fe40008000012 */
[----:B------:R-:W-:-:S06]  /*04f0*/  DFMA R18, -R30, R16, 1 ;  /* 0x3ff000001e12742b */ /* 0x000fcc0000000110 */
[----:B0-----:R-:W-:Y:S02]  /*0500*/  DFMA R20, R14, R4, R2 ;  /* 0x000000040e14722b */ /* 0x001fe40000000002 */
[----:B------:R-:W-:-:S08]  /*0510*/  DFMA R18, R16, R18, R16 ;  /* 0x000000121012722b */ /* 0x000fd00000000010 */
[----:B------:R-:W-:Y:S01]  /*0520*/  DMUL R2, R20, R18 ;  /* 0x0000001214027228 */ /* 0x000fe20000000000 */
[----:B------:R-:W-:-:S07]  /*0530*/  FSETP.GEU.AND P1, PT, |R21|, 6.5827683646048100446e-37, PT ;  /* 0x036000001500780b */ /* 0x000fce0003f2e200 */
[----:B------:R-:W-:-:S08]  /*0540*/  DFMA R4, -R30, R2, R20 ;  /* 0x000000021e04722b */ /* 0x000fd00000000114 */
[----:B------:R-:W-:-:S10]  /*0550*/  DFMA R2, R18, R4, R2 ;  /* 0x000000041202722b */ /* 0x000fd40000000002 */
[----:B------:R-:W-:-:S05]  /*0560*/  FFMA R0, RZ, R31, R3 ;  /* 0x0000001fff007223 */ /* 0x000fca0000000003 */
[----:B------:R-:W-:-:S13]  /*0570*/  FSETP.GT.AND P0, PT, |R0|, 1.469367938527859385e-39, PT ;  /* 0x001000000000780b */ /* 0x000fda0003f04200 */
[----:B------:R-:W-:Y:S05]  /*0580*/  @P0 BRA P1, `(.L_x_6) ;  /* 0x0000000000200947 */ /* 0x000fea0000800000 */
[----:B------:R-:W-:Y:S01]  /*0590*/  IMAD.MOV.U32 R16, RZ, RZ, R20 ;  /* 0x000000ffff107224 */ /* 0x000fe200078e0014 */
[----:B------:R-:W-:Y:S01]  /*05a0*/  MOV R0, 0x5f0 ;  /* 0x000005f000007802 */ /* 0x000fe20000000f00 */
[----:B------:R-:W-:Y:S01]  /*05b0*/  IMAD.MOV.U32 R17, RZ, RZ, R21 ;  /* 0x000000ffff117224 */ /* 0x000fe200078e0015 */
[----:B------:R-:W-:Y:S01]  /*05c0*/  MOV R21, R31 ;  /* 0x0000001f00157202 */ /* 0x000fe20000000f00 */
[----:B------:R-:W-:-:S07]  /*05d0*/  IMAD.MOV.U32 R20, RZ, RZ, R30 ;  /* 0x000000ffff147224 */ /* 0x000fce00078e001e */
[----:B------:R-:W-:Y:S05]  /*05e0*/  CALL.REL.NOINC `($__internal_0_$__cuda_sm20_div_rn_f64_full) ;  /* 0x0000000800407944 */ /* 0x000fea0003c00000 */
[----:B------:R-:W-:Y:S02]  /*05f0*/  IMAD.MOV.U32 R2, RZ, RZ, R4 ;  /* 0x000000ffff027224 */ /* 0x000fe400078e0004 */
[----:B------:R-:W-:-:S07]  /*0600*/  IMAD.MOV.U32 R3, RZ, RZ, R5 ;  /* 0x000000ffff037224 */ /* 0x000fce00078e0005 */
.L_x_6:
[----:B------:R-:W-:Y:S05]  /*0610*/  BSYNC.RECONVERGENT B0 ;  /* 0x0000000000007941 */ /* 0x000fea0003800200 */
.L_x_5:
[----:B------:R-:W0:Y:S01]  /*0620*/  F2F.F32.F64 R0, R2 ;  /* 0x0000000200007310 */ /* 0x000e220000301000 */
[----:B------:R-:W-:Y:S01]  /*0630*/  IMAD.MOV.U32 R5, RZ, RZ, 0x3e6d3389 ;  /* 0x3e6d3389ff057424 */ /* 0x000fe200078e00ff */
[----:B------:R-:W-:Y:S01]  /*0640*/  BSSY.RECONVERGENT B0, `(.L_x_7) ;  /* 0x0000010000007945 */ /* 0x000fe20003800200 */
[----:B------:R-:W-:Y:S02]  /*0650*/  DADD R16, -R30, R2 ;  /* 0x000000001e107229 */ /* 0x000fe40000000102 */
[----:B0-----:R-:W-:-:S05]  /*0660*/  FFMA R19, |R0|, R5, 1 ;  /* 0x3f80000000137423 */ /* 0x001fca0000000205 */
[----:B------:R-:W-:-:S04]  /*0670*/  IADD3 R0, PT, PT, R19, 0x1800000, RZ ;  /* 0x0180000013007810 */ /* 0x000fc80007ffe0ff */
[----:B------:R-:W-:-:S04]  /*0680*/  LOP3.LUT R0, R0, 0x7f800000, RZ, 0xc0, !PT ;  /* 0x7f80000000007812 */ /* 0x000fc800078ec0ff */
[----:B------:R-:W-:-:S13]  /*0690*/  ISETP.GT.U32.AND P0, PT, R0, 0x1ffffff, PT ;  /* 0x01ffffff0000780c */ /* 0x000fda0003f04070 */
[----:B------:R-:W-:Y:S05]  /*06a0*/  @P0 BRA `(.L_x_8) ;  /* 0x0000000000140947 */ /* 0x000fea0003800000 */
[----:B------:R-:W-:Y:S01]  /*06b0*/  IMAD.MOV.U32 R0, RZ, RZ, R19 ;  /* 0x000000ffff007224 */ /* 0x000fe200078e0013 */
[----:B------:R-:W-:-:S07]  /*06c0*/  MOV R18, 0x6e0 ;  /* 0x000006e000127802 */ /* 0x000fce0000000f00 */
[----:B------:R-:W-:Y:S05]  /*06d0*/  CALL.REL.NOINC `($__internal_1_$__cuda_sm20_rcp_rn_f32_slowpath) ;  /* 0x0000000c007c7944 */ /* 0x000fea0003c00000 */
[----:B------:R-:W-:Y:S01]  /*06e0*/  IMAD.MOV.U32 R0, RZ, RZ, R5 ;  /* 0x000000ffff007224 */ /* 0x000fe200078e0005 */
[----:B------:R-:W-:Y:S06]  /*06f0*/  BRA `(.L_x_9) ;  /* 0x0000000000107947 */ /* 0x000fec0003800000 */
.L_x_8:
[----:B------:R-:W0:Y:S02]  /*0700*/  MUFU.RCP R0, R19 ;  /* 0x0000001300007308 */ /* 0x000e240000001000 */
[----:B0-----:R-:W-:-:S04]  /*0710*/  FFMA R4, R19, R0, -1 ;  /* 0xbf80000013047423 */ /* 0x001fc80000000000 */
[----:B------:R-:W-:-:S04]  /*0720*/  FADD.FTZ R5, -R4, -RZ ;  /* 0x800000ff04057221 */ /* 0x000fc80000010100 */
[----:B------:R-:W-:-:S07]  /*0730*/  FFMA R0, R0, R5, R0 ;  /* 0x0000000500007223 */ /* 0x000fce0000000000 */
.L_x_9:
[----:B------:R-:W-:Y:S05]  /*0740*/  BSYNC.RECONVERGENT B0 ;  /* 0x0000000000007941 */ /* 0x000fea0003800200 */
.L_x_7:
[----:B------:R-:W-:Y:S01]  /*0750*/  DMUL R4, R2, -0.5 ;  /* 0xbfe0000002047828 */ /* 0x000fe20000000000 */
[----:B------:R-:W-:Y:S01]  /*0760*/  IMAD.MOV.U32 R20, RZ, RZ, 0x40000000 ;  /* 0x40000000ff147424 */ /* 0x000fe200078e00ff */
[----:B------:R-:W-:Y:S01]  /*0770*/  MOV R21, 0x3ffd23dd ;  /* 0x3ffd23dd00157802 */ /* 0x000fe20000000f00 */
[----:B------:R-:W-:Y:S01]  /*0780*/  UMOV UR6, 0xe0000000 ;  /* 0xe000000000067882 */ /* 0x000fe20000000000 */
[----:B------:R-:W-:Y:S01]  /*0790*/  UMOV UR7, 0x3ff548cd ;  /* 0x3ff548cd00077882 */ /* 0x000fe20000000000 */
[----:B------:R-:W-:Y:S03]  /*07a0*/  BSSY.RECONVERGENT B0, `(.L_x_10) ;  /* 0x0000029000007945 */ /* 0x000fe60003800200 */
[----:B------:R-:W-:Y:S02]  /*07b0*/  DMUL R18, R4, R2 ;  /* 0x0000000204127228 */ /* 0x000fe40000000000 */
[----:B------:R-:W0:Y:S08]  /*07c0*/  F2F.F64.F32 R4, R0 ;  /* 0x0000000000047310 */ /* 0x000e300000201800 */
[----:B------:R-:W1:Y:S01]  /*07d0*/  F2F.F32.F64 R18, R18 ;  /* 0x0000001200127310 */ /* 0x000e620000301000 */
[----:B0-----:R-:W-:Y:S01]  /*07e0*/  DFMA R20, R4, UR6, -R20 ;  /* 0x0000000604147c2b */ /* 0x001fe20008000814 */
[----:B------:R-:W-:-:S06]  /*07f0*/  UMOV UR7, 0x3fd6d1f0 ;  /* 0x3fd6d1f000077882 */ /* 0x000fcc0000000000 */
[----:B------:R-:W-:Y:S01]  /*0800*/  F2F.F32.F64 R0, R16 ;  /* 0x0000001000007310 */ /* 0x000fe20000301000 */
[----:B-1----:R-:W-:Y:S01]  /*0810*/  FMUL R22, R18, 1.4426950216293334961 ;  /* 0x3fb8aa3b12167820 */ /* 0x002fe20000400000 */
[----:B------:R-:W-:-:S04]  /*0820*/  DFMA R20, R4, R20, 1.7814779281616210938 ;  /* 0x3ffc80ef0414742b */ /* 0x000fc80000000014 */
[----:B------:R-:W-:-:S04]  /*0830*/  FSETP.GEU.AND P0, PT, R22, -126, PT ;  /* 0xc2fc00001600780b */ /* 0x000fc80003f0e000 */
[----:B------:R-:W-:Y:S01]  /*0840*/  DFMA R20, R4, R20, -UR6 ;  /* 0x8000000604147e2b */ /* 0x000fe20008000014 */
[----:B------:R-:W-:Y:S01]  /*0850*/  UMOV UR6, 0x40000000 ;  /* 0x4000000000067882 */ /* 0x000fe20000000000 */
[----:B------:R-:W-:-:S06]  /*0860*/  UMOV UR7, 0x3fd470bf ;  /* 0x3fd470bf00077882 */ /* 0x000fcc0000000000 */
[----:B------:R-:W-:Y:S01]  /*0870*/  DFMA R20, R4, R20, UR6 ;  /* 0x0000000604147e2b */ /* 0x000fe20008000014 */
[----:B------:R-:W-:Y:S01]  /*0880*/  @!P0 FMUL R22, R22, 0.5 ;  /* 0x3f00000016168820 */ /* 0x000fe20000400000 */
[----:B------:R-:W-:-:S03]  /*0890*/  UMOV UR7, 0x3fd98845 ;  /* 0x3fd9884500077882 */ /* 0x000fc60000000000 */
[----:B------:R-:W0:Y:S03]  /*08a0*/  MUFU.EX2 R23, R22 ;  /* 0x0000001600177308 */ /* 0x000e260000000800 */
[----:B------:R-:W-:Y:S01]  /*08b0*/  DMUL R20, R4, R20 ;  /* 0x0000001404147228 */ /* 0x000fe20000000000 */
[----:B------:R-:W-:Y:S02]  /*08c0*/  IMAD.MOV.U32 R5, RZ, RZ, 0x3e6d3389 ;  /* 0x3e6d3389ff057424 */ /* 0x000fe400078e00ff */
[----:B0-----:R-:W-:Y:S01]  /*08d0*/  @!P0 FMUL R23, R23, R23 ;  /* 0x0000001717178220 */ /* 0x001fe20000400000 */
[----:B------:R-:W-:-:S03]  /*08e0*/  DSETP.GT.AND P0, PT, R2, RZ, PT ;  /* 0x000000ff0200722a */ /* 0x000fc60003f04000 */
[----:B------:R-:W0:Y:S02]  /*08f0*/  F2F.F64.F32 R18, R23 ;  /* 0x0000001700127310 */ /* 0x000e240000201800 */
[----:B0-----:R-:W-:-:S08]  /*0900*/  DMUL R18, R18, UR6 ;  /* 0x0000000612127c28 */ /* 0x001fd00008000000 */
[----:B------:R-:W-:Y:S01]  /*0910*/  DMUL R18, R18, R20 ;  /* 0x0000001412127228 */ /* 0x000fe20000000000 */
[----:B------:R-:W-:-:S04]  /*0920*/  FFMA R21, |R0|, R5, 1 ;  /* 0x3f80000000157423 */ /* 0x000fc80000000205 */
[----:B------:R-:W-:-:S03]  /*0930*/  VIADD R0, R21, 0x1800000 ;  /* 0x0180000015007836 */ /* 0x000fc60000000000 */
[----:B------:R-:W-:Y:S02]  /*0940*/  DADD R4, -R18, 1 ;  /* 0x3ff0000012047429 */ /* 0x000fe40000000100 */
[----:B------:R-:W-:-:S04]  /*0950*/  LOP3.LUT R0, R0, 0x7f800000, RZ, 0xc0, !PT ;  /* 0x7f80000000007812 */ /* 0x000fc800078ec0ff */
[----:B------:R-:W-:-:S04]  /*0960*/  ISETP.GT.U32.AND P1, PT, R0, 0x1ffffff, PT ;  /* 0x01ffffff0000780c */ /* 0x000fc80003f24070 */
[----:B------:R-:W-:Y:S02]  /*0970*/  FSEL R30, R4, R18, P0 ;  /* 0x00000012041e7208 */ /* 0x000fe40000000000 */
[----:B------:R-:W-:-:S07]  /*0980*/  FSEL R31, R5, R19, P0 ;  /* 0x00000013051f7208 */ /* 0x000fce0000000000 */
[----:B------:R-:W-:Y:S05]  /*0990*/  @P1 BRA `(.L_x_11) ;  /* 0x0000000000141947 */ /* 0x000fea0003800000 */
[----:B------:R-:W-:Y:S01]  /*09a0*/  IMAD.MOV.U32 R0, RZ, RZ, R21 ;  /* 0x000000ffff007224 */ /* 0x000fe200078e0015 */
[----:B------:R-:W-:-:S07]  /*09b0*/  MOV R18, 0x9d0 ;  /* 0x000009d000127802 */ /* 0x000fce0000000f00 */
[----:B------:R-:W-:Y:S05]  /*09c0*/  CALL.REL.NOINC `($__internal_1_$__cuda_sm20_rcp_rn_f32_slowpath) ;  /* 0x0000000800c07944 */ /* 0x000fea0003c00000 */
[----:B------:R-:W-:Y:S01]  /*09d0*/  MOV R4, R5 ;  /* 0x0000000500047202 */ /* 0x000fe20000000f00 */
[----:B------:R-:W-:Y:S06]  /*09e0*/  BRA `(.L_x_12) ;  /* 0x0000000000107947 */ /* 0x000fec0003800000 */
.L_x_11:
[----:B------:R-:W0:Y:S02]  /*09f0*/  MUFU.RCP R4, R21 ;  /* 0x0000001500047308 */ /* 0x000e240000001000 */
[----:B0-----:R-:W-:-:S04]  /*0a00*/  FFMA R0, R21, R4, -1 ;  /* 0xbf80000015007423 */ /* 0x001fc80000000004 */
[----:B------:R-:W-:-:S04]  /*0a10*/  FADD.FTZ R3, -R0, -RZ ;  /* 0x800000ff00037221 */ /* 0x000fc80000010100 */
[----:B------:R-:W-:-:S07]  /*0a20*/  FFMA R4, R4, R3, R4 ;  /* 0x0000000304047223 */ /* 0x000fce0000000004 */
.L_x_12:
[----:B------:R-:W-:Y:S05]  /*0a30*/  BSYNC.RECONVERGENT B0 ;  /* 0x0000000000007941 */ /* 0x000fea0003800200 */
.L_x_10:
[C---:B------:R-:W-:Y:S01]  /*0a40*/  DMUL R2, R16.reuse, -0.5 ;  /* 0xbfe0000010027828 */ /* 0x040fe20000000000 */
[----:B------:R-:W0:Y:S01]  /*0a50*/  LDCU.64 UR6, c[0x0][0x3a8] ;  /* 0x00007500ff0677ac */ /* 0x000e220008000a00 */
[----:B------:R-:W1:Y:S01]  /*0a60*/  F2F.F64.F32 R4, R4 ;  /* 0x0000000400047310 */ /* 0x000e620000201800 */
[----:B------:R-:W-:Y:S05]  /*0a70*/  BSSY.RECONVERGENT B0, `(.L_x_13) ;  /* 0x000003f000007945 */ /* 0x000fea0003800200 */
[----:B------:R-:W-:-:S10]  /*0a80*/  DMUL R2, R16, R2 ;  /* 0x0000000210027228 */ /* 0x000fd40000000000 */
[----:B------:R2:W3:Y:S01]  /*0a90*/  F2F.F32.F64 R2, R2 ;  /* 0x0000000200027310 */ /* 0x0004e20000301000 */
[----:B0-----:R-:W-:Y:S01]  /*0aa0*/  DMUL R18, R14, -UR6 ;  /* 0x800000060e127c28 */ /* 0x001fe20008000000 */
[----:B------:R-:W-:Y:S01]  /*0ab0*/  UMOV UR6, 0xe0000000 ;  /* 0xe000000000067882 */ /* 0x000fe20000000000 */
[----:B------:R-:W-:Y:S01]  /*0ac0*/  IMAD.MOV.U32 R14, RZ, RZ, 0x40000000 ;  /* 0x40000000ff0e7424 */ /* 0x000fe200078e00ff */
[----:B------:R-:W-:Y:S01]  /*0ad0*/  UMOV UR7, 0x3ff548cd ;  /* 0x3ff548cd00077882 */ /* 0x000fe20000000000 */
[----:B------:R-:W-:-:S03]  /*0ae0*/  IMAD.MOV.U32 R15, RZ, RZ, 0x3ffd23dd ;  /* 0x3ffd23ddff0f7424 */ /* 0x000fc600078e00ff */
[----:B--2---:R-:W-:Y:S03]  /*0af0*/  MUFU.RCP64H R3, 10 ;  /* 0x4024000000037908 */ /* 0x004fe60000001800 */
[C---:B-1----:R-:W-:Y:S01]  /*0b00*/  DFMA R14, R4.reuse, UR6, -R14 ;  /* 0x00000006040e7c2b */ /* 0x042fe2000800080e */
[----:B------:R-:W-:Y:S01]  /*0b10*/  UMOV UR7, 0x3fd6d1f0 ;  /* 0x3fd6d1f000077882 */ /* 0x000fe20000000000 */
[----:B---3--:R-:W-:Y:S01]  /*0b20*/  FMUL R0, R2, 1.4426950216293334961 ;  /* 0x3fb8aa3b02007820 */ /* 0x008fe20000400000 */
[----:B------:R-:W-:Y:S02]  /*0b30*/  IMAD.MOV.U32 R2, RZ, RZ, 0x1 ;  /* 0x00000001ff027424 */ /* 0x000fe400078e00ff */
[----:B------:R-:W0:Y:S03]  /*0b40*/  F2F.F32.F64 R18, R18 ;  /* 0x0000001200127310 */ /* 0x000e260000301000 */
[----:B------:R-:W-:Y:S01]  /*0b50*/  DFMA R14, R4, R14, 1.7814779281616210938 ;  /* 0x3ffc80ef040e742b */ /* 0x000fe2000000000e */
[----:B------:R-:W-:-:S13]  /*0b60*/  FSETP.GEU.AND P0, PT, R0, -126, PT ;  /* 0xc2fc00000000780b */ /* 0x000fda0003f0e000 */
[----:B------:R-:W-:Y:S01]  /*0b70*/  @!P0 FMUL R0, R0, 0.5 ;  /* 0x3f00000000008820 */ /* 0x000fe20000400000 */
[----:B0-----:R-:W-:Y:S01]  /*0b80*/  FMUL R24, R18, 1.4426950216293334961 ;  /* 0x3fb8aa3b12187820 */ /* 0x001fe20000400000 */
[----:B------:R-:W-:Y:S01]  /*0b90*/  DFMA R18, R4, R14, -UR6 ;  /* 0x8000000604127e2b */ /* 0x000fe2000800000e */
[----:B------:R-:W-:Y:S01]  /*0ba0*/  UMOV UR6, 0x40000000 ;  /* 0x4000000000067882 */ /* 0x000fe20000000000 */
[----:B------:R-:W0:Y:S01]  /*0bb0*/  MUFU.EX2 R22, R0 ;  /* 0x0000000000167308 */ /* 0x000e220000000800 */
[----:B------:R-:W-:Y:S01]  /*0bc0*/  UMOV UR7, 0x3fd470bf ;  /* 0x3fd470bf00077882 */ /* 0x000fe20000000000 */
[----:B------:R-:W-:-:S04]  /*0bd0*/  FSETP.GEU.AND P1, PT, R24, -126, PT ;  /* 0xc2fc00001800780b */ /* 0x000fc80003f2e000 */
[----:B------:R-:W-:Y:S01]  /*0be0*/  DFMA R18, R4, R18, UR6 ;  /* 0x0000000604127e2b */ /* 0x000fe20008000012 */
[----:B------:R-:W-:-:S07]  /*0bf0*/  UMOV UR7, 0x3fd98845 ;  /* 0x3fd9884500077882 */ /* 0x000fce0000000000 */
[----:B------:R-:W-:Y:S01]  /*0c00*/  DMUL R18, R4, R18 ;  /* 0x0000001204127228 */ /* 0x000fe20000000000 */
[----:B------:R-:W-:Y:S01]  /*0c10*/  @!P1 FMUL R24, R24, 0.5 ;  /* 0x3f00000018189820 */ /* 0x000fe20000400000 */
[----:B------:R-:W-:Y:S02]  /*0c20*/  HFMA2 R5, -RZ, RZ, 2.0703125, 0 ;  /* 0x40240000ff057431 */ /* 0x000fe400000001ff */
[----:B0-----:R-:W-:Y:S01]  /*0c30*/  @!P0 FMUL R22, R22, R22 ;  /* 0x0000001616168220 */ /* 0x001fe20000400000 */
[----:B------:R-:W-:Y:S01]  /*0c40*/  IMAD.MOV.U32 R4, RZ, RZ, 0x0 ;  /* 0x00000000ff047424 */ /* 0x000fe200078e00ff */
[----:B------:R-:W0:Y:S01]  /*0c50*/  MUFU.EX2 R0, R24 ;  /* 0x0000001800007308 */ /* 0x000e220000000800 */
[----:B------:R-:W-:-:S04]  /*0c60*/  DSETP.GT.AND P0, PT, R16, RZ, PT ;  /* 0x000000ff1000722a */ /* 0x000fc80003f04000 */
[----:B------:R-:W-:-:S03]  /*0c70*/  DFMA R20, R2, -R4, 1 ;  /* 0x3ff000000214742b */ /* 0x000fc60000000804 */
[----:B------:R1:W2:Y:S05]  /*0c80*/  F2F.F64.F32 R14, R22 ;  /* 0x00000016000e7310 */ /* 0x0002aa0000201800 */
[----:B-1----:R-:W-:Y:S01]  /*0c90*/  DFMA R22, R20, R20, R20 ;  /* 0x000000141416722b */ /* 0x002fe20000000014 */
[----:B0-----:R-:W-:Y:S01]  /*0ca0*/  @!P1 FMUL R0, R0, R0 ;  /* 0x0000000000009220 */ /* 0x001fe20000400000 */
[----:B--2---:R-:W-:-:S06]  /*0cb0*/  DMUL R14, R14, UR6 ;  /* 0x000000060e0e7c28 */ /* 0x004fcc0008000000 */
[----:B------:R-:W-:Y:S02]  /*0cc0*/  DFMA R22, R2, R22, R2 ;  /* 0x000000160216722b */ /* 0x000fe40000000002 */
[----:B------:R-:W-:Y:S02]  /*0cd0*/  DMUL R18, R14, R18 ;  /* 0x000000120e127228 */ /* 0x000fe40000000000 */
[----:B------:R-:W0:Y:S04]  /*0ce0*/  F2F.F64.F32 R14, R0 ;  /* 0x00000000000e7310 */ /* 0x000e280000201800 */
[----:B------:R-:W-:Y:S02]  /*0cf0*/  DFMA R4, R22, -R4, 1 ;  /* 0x3ff000001604742b */ /* 0x000fe40000000804 */
[----:B------:R-:W-:-:S06]  /*0d00*/  DADD R20, -R18, 1 ;  /* 0x3ff0000012147429 */ /* 0x000fcc0000000100 */
[----:B------:R-:W-:Y:S02]  /*0d10*/  DFMA R4, R22, R4, R22 ;  /* 0x000000041604722b */ /* 0x000fe40000000016 */
[----:B0-----:R-:W-:Y:S02]  /*0d20*/  DMUL R14, R10, R14 ;  /* 0x0000000e0a0e7228 */ /* 0x001fe40000000000 */
[----:B------:R-:W-:Y:S02]  /*0d30*/  FSEL R10, R20, R18, P0 ;  /* 0x00000012140a7208 */ /* 0x000fe40000000000 */
[----:B------:R-:W-:-:S06]  /*0d40*/  FSEL R11, R21, R19, P0 ;  /* 0x00000013150b7208 */ /* 0x000fcc0000000000 */
[----:B------:R-:W-:-:S08]  /*0d50*/  DMUL R2, R10, R14 ;  /* 0x0000000e0a027228 */ /* 0x000fd00000000000 */
[----:B------:R-:W-:-:S08]  /*0d60*/  DFMA R18, R12, R30, -R2 ;  /* 0x0000001e0c12722b */ /* 0x000fd00000000802 */
[----:B------:R-:W-:Y:S02]  /*0d70*/  DMUL R2, R18, R4 ;  /* 0x0000000412027228 */ /* 0x000fe40000000000 */
[----:B------:R-:W-:-:S06]  /*0d80*/  FSETP.GEU.AND P1, PT, |R19|, 6.5827683646048100446e-37, PT ;  /* 0x036000001300780b */ /* 0x000fcc0003f2e200 */
[----:B------:R-:W-:-:S08]  /*0d90*/  DFMA R16, R2, -10, R18 ;  /* 0xc02400000210782b */ /* 0x000fd00000000012 */
[----:B------:R-:W-:-:S10]  /*0da0*/  DFMA R2, R4, R16, R2 ;  /* 0x000000100402722b */ /* 0x000fd40000000002 */
[----:B------:R-:W-:-:S05]  /*0db0*/  FFMA R0, RZ, 2.5625, R3 ;  /* 0x40240000ff007823 */ /* 0x000fca0000000003 */
[----:B------:R-:W-:-:S13]  /*0dc0*/  FSETP.GT.AND P0, PT, |R0|, 1.469367938527859385e-39, PT ;  /* 0x001000000000780b */ /* 0x000fda0003f04200 */
[----:B------:R-:W-:Y:S05]  /*0dd0*/  @P0 BRA P1, `(.L_x_14) ;  /* 0x0000000000200947 */ /* 0x000fea0000800000 */
[----:B------:R-:W-:Y:S01]  /*0de0*/  IMAD.MOV.U32 R16, RZ, RZ, R18 ;  /* 0x000000ffff107224 */ /* 0x000fe200078e0012 */
[----:B------:R-:W-:Y:S01]  /*0df0*/  MOV R20, RZ ;  /* 0x000000ff00147202 */ /* 0x000fe20000000f00 */
[----:B------:R-:W-:Y:S01]  /*0e00*/  IMAD.MOV.U32 R17, RZ, RZ, R19 ;  /* 0x000000ffff117224 */ /* 0x000fe200078e0013 */
[----:B------:R-:W-:Y:S01]  /*0e10*/  MOV R0, 0xe40 ;  /* 0x00000e4000007802 */ /* 0x000fe20000000f00 */
[----:B------:R-:W-:-:S07]  /*0e20*/  IMAD.MOV.U32 R21, RZ, RZ, 0x40240000 ;  /* 0x40240000ff157424 */ /* 0x000fce00078e00ff */
[----:B------:R-:W-:Y:S05]  /*0e30*/  CALL.REL.NOINC `($__internal_0_$__cuda_sm20_div_rn_f64_full) ;  /* 0x00000000002c7944 */ /* 0x000fea0003c00000 */
[----:B------:R-:W-:Y:S02]  /*0e40*/  IMAD.MOV.U32 R2, RZ, RZ, R4 ;  /* 0x000000ffff027224 */ /* 0x000fe400078e0004 */
[----:B------:R-:W-:-:S07]  /*0e50*/  IMAD.MOV.U32 R3, RZ, RZ, R5 ;  /* 0x000000ffff037224 */ /* 0x000fce00078e0005 */
.L_x_14:
[----:B------:R-:W-:Y:S05]  /*0e60*/  BSYNC.RECONVERGENT B0 ;  /* 0x0000000000007941 */ /* 0x000fea0003800200 */
.L_x_13:
[----:B------:R-:W-:Y:S02]  /*0e70*/  DADD R30, -R30, 1 ;  /* 0x3ff000001e1e7429 */ /* 0x000fe40000000100 */
[----:B------:R-:W-:Y:S02]  /*0e80*/  DADD R10, -R10, 1 ;  /* 0x3ff000000a0a7429 */ /* 0x000fe40000000100 */
[----:B------:R-:W-:-:S04]  /*0e90*/  DMUL R2, R2, 10 ;  /* 0x4024000002027828 */ /* 0x000fc80000000000 */
[----:B------:R-:W-:-:S03]  /*0ea0*/  DMUL R30, R12, R30 ;  /* 0x0000001e0c1e7228 */ /* 0x000fc60000000000 */
[----:B------:R-:W-:Y:S05]  /*0eb0*/  STG.E.64 desc[UR4][R8.64], R2 ;  /* 0x0000000208007986 */ /* 0x000fea000c101b04 */
[----:B------:R-:W-:-:S07]  /*0ec0*/  DFMA R10, R14, R10, -R30 ;  /* 0x0000000a0e0a722b */ /* 0x000fce000000081e */
[----:B------:R-:W-:Y:S01]  /*0ed0*/  STG.E.64 desc[UR4][R6.64], R10 ;  /* 0x0000000a06007986 */ /* 0x000fe2000c101b04 */
[----:B------:R-:W-:Y:S05]  /*0ee0*/  EXIT ;  /* 0x000000000000794d */ /* 0x000fea0003800000 */
        .weak           $__internal_0_$__cuda_sm20_div_rn_f64_full
        .type           $__internal_0_$__cuda_sm20_div_rn_f64_full,@function
        .size           $__internal_0_$__cuda_sm20_div_rn_f64_full,($__internal_1_$__cuda_sm20_rcp_rn_f32_slowpath - $__internal_0_$__cuda_sm20_div_rn_f64_full)
$__internal_0_$__cuda_sm20_div_rn_f64_full:
[----:B------:R-:W-:Y:S01]  /*0ef0*/  FSETP.GEU.AND P2, PT, |R17|, 1.469367938527859385e-39, PT ;  /* 0x001000001100780b */ /* 0x000fe20003f4e200 */
[----:B------:R-:W-:Y:S01]  /*0f00*/  IMAD.MOV.U32 R22, RZ, RZ, R16 ;  /* 0x000000ffff167224 */ /* 0x000fe200078e0010 */
[C---:B------:R-:W-:Y:S01]  /*0f10*/  FSETP.GEU.AND P0, PT, |R21|.reuse, 1.469367938527859385e-39, PT ;  /* 0x001000001500780b */ /* 0x040fe20003f0e200 */
[----:B------:R-:W-:Y:S01]  /*0f20*/  BSSY.RECONVERGENT B1, `(.L_x_15) ;  /* 0x0000055000017945 */ /* 0x000fe20003800200 */
[----:B------:R-:W-:Y:S02]  /*0f30*/  LOP3.LUT R18, R21, 0x800fffff, RZ, 0xc0, !PT ;  /* 0x800fffff15127812 */ /* 0x000fe400078ec0ff */
[----:B------:R-:W-:Y:S02]  /*0f40*/  LOP3.LUT R3, R17, 0x7ff00000, RZ, 0xc0, !PT ;  /* 0x7ff0000011037812 */ /* 0x000fe400078ec0ff */
[----:B------:R-:W-:Y:S02]  /*0f50*/  LOP3.LUT R19, R18, 0x3ff00000, RZ, 0xfc, !PT ;  /* 0x3ff0000012137812 */ /* 0x000fe400078efcff */
[----:B------:R-:W-:-:S02]  /*0f60*/  MOV R18, R20 ;  /* 0x0000001400127202 */ /* 0x000fc40000000f00 */
[C---:B------:R-:W-:Y:S01]  /*0f70*/  LOP3.LUT R4, R21.reuse, 0x7ff00000, RZ, 0xc0, !PT ;  /* 0x7ff0000015047812 */ /* 0x040fe200078ec0ff */
[----:B------:R-:W-:Y:S01]  /*0f80*/  @!P2 IMAD.MOV.U32 R24, RZ, RZ, RZ ;  /* 0x000000ffff18a224 */ /* 0x000fe200078e00ff */
[----:B------:R-:W-:Y:S01]  /*0f90*/  @!P2 LOP3.LUT R2, R21, 0x7ff00000, RZ, 0xc0, !PT ;  /* 0x7ff000001502a812 */ /* 0x000fe200078ec0ff */
[----:B------:R-:W-:Y:S01]  /*0fa0*/  @!P0 DMUL R18, R20, 8.98846567431157953865e+307 ;  /* 0x7fe0000014128828 */ /* 0x000fe20000000000 */
[C---:B------:R-:W-:Y:S02]  /*0fb0*/  ISETP.GE.U32.AND P1, PT, R3.reuse, R4, PT ;  /* 0x000000040300720c */ /* 0x040fe40003f26070 */
[----:B------:R-:W-:Y:S01]  /*0fc0*/  @!P2 ISETP.GE.U32.AND P3, PT, R3, R2, PT ;  /* 0x000000020300a20c */ /* 0x000fe20003f66070 */
[----:B------:R-:W-:Y:S01]  /*0fd0*/  IMAD.MOV.U32 R2, RZ, RZ, 0x1ca00000 ;  /* 0x1ca00000ff027424 */ /* 0x000fe200078e00ff */
[----:B------:R-:W-:Y:S01]  /*0fe0*/  MOV R26, 0x1 ;  /* 0x00000001001a7802 */ /* 0x000fe20000000f00 */
[----:B------:R-:W0:Y:S03]  /*0ff0*/  MUFU.RCP64H R27, R19 ;  /* 0x00000013001b7308 */ /* 0x000e260000001800 */
[----:B------:R-:W-:-:S02]  /*1000*/  @!P2 SEL R5, R2, 0x63400000, !P3 ;  /* 0x634000000205a807 */ /* 0x000fc40005800000 */
[----:B------:R-:W-:Y:S02]  /*1010*/  SEL R23, R2, 0x63400000, !P1 ;  /* 0x6340000002177807 */ /* 0x000fe40004800000 */
[--C-:B------:R-:W-:Y:S02]  /*1020*/  @!P2 LOP3.LUT R5, R5, 0x80000000, R17.reuse, 0xf8, !PT ;  /* 0x800000000505a812 */ /* 0x100fe400078ef811 */
[----:B------:R-:W-:Y:S02]  /*1030*/  LOP3.LUT R23, R23, 0x800fffff, R17, 0xf8, !PT ;  /* 0x800fffff17177812 */ /* 0x000fe400078ef811 */
[----:B------:R-:W-:Y:S01]  /*1040*/  @!P2 LOP3.LUT R25, R5, 0x100000, RZ, 0xfc, !PT ;  /* 0x001000000519a812 */ /* 0x000fe200078efcff */
[----:B------:R-:W-:Y:S01]  /*1050*/  IMAD.MOV.U32 R5, RZ, RZ, R3 ;  /* 0x000000ffff057224 */ /* 0x000fe200078e0003 */
[----:B------:R-:W-:-:S04]  /*1060*/  @!P0 LOP3.LUT R4, R19, 0x7ff00000, RZ, 0xc0, !PT ;  /* 0x7ff0000013048812 */ /* 0x000fc800078ec0ff */
[----:B------:R-:W-:Y:S02]  /*1070*/  @!P2 DFMA R22, R22, 2, -R24 ;  /* 0x400000001616a82b */ /* 0x000fe40000000818 */
[----:B0-----:R-:W-:-:S08]  /*1080*/  DFMA R24, R26, -R18, 1 ;  /* 0x3ff000001a18742b */ /* 0x001fd00000000812 */
[----:B------:R-:W-:Y:S01]  /*1090*/  DFMA R24, R24, R24, R24 ;  /* 0x000000181818722b */ /* 0x000fe20000000018 */
[----:B------:R-:W-:-:S05]  /*10a0*/  @!P2 LOP3.LUT R5, R23, 0x7ff00000, RZ, 0xc0, !PT ;  /* 0x7ff000001705a812 */ /* 0x000fca00078ec0ff */
[----:B------:R-:W-:Y:S02]  /*10b0*/  VIADD R3, R5, 0xffffffff ;  /* 0xffffffff05037836 */ /* 0x000fe40000000000 */
[----:B------:R-:W-:-:S03]  /*10c0*/  DFMA R24, R26, R24, R26 ;  /* 0x000000181a18722b */ /* 0x000fc6000000001a */
[----:B------:R-:W-:Y:S01]  /*10d0*/  ISETP.GT.U32.AND P0, PT, R3, 0x7feffffe, PT ;  /* 0x7feffffe0300780c */ /* 0x000fe20003f04070 */
[----:B------:R-:W-:-:S04]  /*10e0*/  VIADD R3, R4, 0xffffffff ;  /* 0xffffffff04037836 */ /* 0x000fc80000000000 */
[----:B------:R-:W-:Y:S01]  /*10f0*/  DFMA R26, R24, -R18, 1 ;  /* 0x3ff00000181a742b */ /* 0x000fe20000000812 */
[----:B------:R-:W-:-:S07]  /*1100*/  ISETP.GT.U32.OR P0, PT, R3, 0x7feffffe, P0 ;  /* 0x7feffffe0300780c */ /* 0x000fce0000704470 */
[----:B------:R-:W-:-:S08]  /*1110*/  DFMA R24, R24, R26, R24 ;  /* 0x0000001a1818722b */ /* 0x000fd00000000018 */
[----:B------:R-:W-:-:S08]  /*1120*/  DMUL R26, R24, R22 ;  /* 0x00000016181a7228 */ /* 0x000fd00000000000 */
[----:B------:R-:W-:-:S08]  /*1130*/  DFMA R28, R26, -R18, R22 ;  /* 0x800000121a1c722b */ /* 0x000fd00000000016 */
[----:B------:R-:W-:Y:S01]  /*1140*/  DFMA R28, R24, R28, R26 ;  /* 0x0000001c181c722b */ /* 0x000fe2000000001a */
[----:B------:R-:W-:Y:S10]  /*1150*/  @P0 BRA `(.L_x_16) ;  /* 0x0000000000700947 */ /* 0x000ff40003800000 */
[----:B------:R-:W-:Y:S02]  /*1160*/  LOP3.LUT R17, R17, 0x7ff00000, RZ, 0xc0, !PT ;  /* 0x7ff0000011117812 */ /* 0x000fe400078ec0ff */
[----:B------:R-:W-:-:S04]  /*1170*/  LOP3.LUT R4, R21, 0x7ff00000, RZ, 0xc0, !PT ;  /* 0x7ff0000015047812 */ /* 0x000fc800078ec0ff */
[CC--:B------:R-:W-:Y:S02]  /*1180*/  VIADDMNMX R3, R17.reuse, -R4.reuse, 0xb9600000, !PT ;  /* 0xb960000011037446 */ /* 0x0c0fe40007800904 */
[----:B------:R-:W-:Y:S01]  /*1190*/  ISETP.GE.U32.AND P0, PT, R17, R4, PT ;  /* 0x000000041100720c */ /* 0x000fe20003f06070 */
[----:B------:R-:W-:Y:S01]  /*11a0*/  IMAD.MOV.U32 R4, RZ, RZ, RZ ;  /* 0x000000ffff047224 */ /* 0x000fe200078e00ff */
[----:B------:R-:W-:Y:S02]  /*11b0*/  VIMNMX R3, PT, PT, R3, 0x46a00000, PT ;  /* 0x46a0000003037848 */ /* 0x000fe40003fe0100 */
[----:B------:R-:W-:-:S04]  /*11c0*/  SEL R16, R2, 0x63400000, !P0 ;  /* 0x6340000002107807 */ /* 0x000fc80004000000 */
[----:B------:R-:W-:-:S05]  /*11d0*/  IADD3 R16, PT, PT, -R16, R3, RZ ;  /* 0x0000000310107210 */ /* 0x000fca0007ffe1ff */
[----:B------:R-:W-:-:S06]  /*11e0*/  VIADD R5, R16, 0x7fe00000 ;  /* 0x7fe0000010057836 */ /* 0x000fcc0000000000 */
[----:B------:R-:W-:-:S10]  /*11f0*/  DMUL R2, R28, R4 ;  /* 0x000000041c027228 */ /* 0x000fd40000000000 */
[----:B------:R-:W-:-:S13]  /*1200*/  FSETP.GTU.AND P0, PT, |R3|, 1.469367938527859385e-39, PT ;  /* 0x001000000300780b */ /* 0x000fda0003f0c200 */
[----:B------:R-:W-:Y:S05]  /*1210*/  @P0 BRA `(.L_x_17) ;  /* 0x0000000000940947 */ /* 0x000fea0003800000 */
[----:B------:R-:W-:-:S06]  /*1220*/  DFMA R18, R28, -R18, R22 ;  /* 0x800000121c12722b */ /* 0x000fcc0000000016 */
[----:B------:R-:W-:-:S04]  /*1230*/  IMAD.MOV.U32 R18, RZ, RZ, RZ ;  /* 0x000000ffff127224 */ /* 0x000fc800078e00ff */
[C---:B------:R-:W-:Y:S02]  /*1240*/  FSETP.NEU.AND P0, PT, R19.reuse, RZ, PT ;  /* 0x000000ff1300720b */ /* 0x040fe40003f0d000 */
[----:B------:R-:W-:-:S04]  /*1250*/  LOP3.LUT R21, R19, 0x80000000, R21, 0x48, !PT ;  /* 0x8000000013157812 */ /* 0x000fc800078e4815 */
[----:B------:R-:W-:-:S07]  /*1260*/  LOP3.LUT R19, R21, R5, RZ, 0xfc, !PT ;  /* 0x0000000515137212 */ /* 0x000fce00078efcff */
[----:B------:R-:W-:Y:S05]  /*1270*/  @!P0 BRA `(.L_x_17) ;  /* 0x00000000007c8947 */ /* 0x000fea0003800000 */
[----:B------:R-:W-:Y:S01]  /*1280*/  IADD3 R5, PT, PT, -R16, RZ, RZ ;  /* 0x000000ff10057210 */ /* 0x000fe20007ffe1ff */
[----:B------:R-:W-:Y:S01]  /*1290*/  IMAD.MOV.U32 R4, RZ, RZ, RZ ;  /* 0x000000ffff047224 */ /* 0x000fe200078e00ff */
[----:B------:R-:W-:-:S05]  /*12a0*/  DMUL.RP R18, R28, R18 ;  /* 0x000000121c127228 */ /* 0x000fca0000008000 */
[----:B------:R-:W-:-:S05]  /*12b0*/  DFMA R4, R2, -R4, R28 ;  /* 0x800000040204722b */ /* 0x000fca000000001c */
[----:B------:R-:W-:Y:S02]  /*12c0*/  LOP3.LUT R21, R19, R21, RZ, 0x3c, !PT ;  /* 0x0000001513157212 */ /* 0x000fe400078e3cff */
[----:B------:R-:W-:-:S04]  /*12d0*/  IADD3 R4, PT, PT, -R16, -0x43300000, RZ ;  /* 0xbcd0000010047810 */ /* 0x000fc80007ffe1ff */
[----:B------:R-:W-:-:S04]  /*12e0*/  FSETP.NEU.AND P0, PT, |R5|, R4, PT ;  /* 0x000000040500720b */ /* 0x000fc80003f0d200 */
[----:B------:R-:W-:Y:S02]  /*12f0*/  FSEL R2, R18, R2, !P0 ;  /* 0x0000000212027208 */ /* 0x000fe40004000000 */
[----:B------:R-:W-:Y:S01]  /*1300*/  FSEL R3, R21, R3, !P0 ;  /* 0x0000000315037208 */ /* 0x000fe20004000000 */
[----:B------:R-:W-:Y:S06]  /*1310*/  BRA `(.L_x_17) ;  /* 0x0000000000547947 */ /* 0x000fec0003800000 */
.L_x_16:
[----:B------:R-:W-:-:S14]  /*1320*/  DSETP.NAN.AND P0, PT, R16, R16, PT ;  /* 0x000000101000722a */ /* 0x000fdc0003f08000 */
[----:B------:R-:W-:Y:S05]  /*1330*/  @P0 BRA `(.L_x_18) ;  /* 0x0000000000440947 */ /* 0x000fea0003800000 */
[----:B------:R-:W-:-:S14]  /*1340*/  DSETP.NAN.AND P0, PT, R20, R20, PT ;  /* 0x000000141400722a */ /* 0x000fdc0003f08000 */
[----:B------:R-:W-:Y:S05]  /*1350*/  @P0 BRA `(.L_x_19) ;  /* 0x0000000000300947 */ /* 0x000fea0003800000 */
[----:B------:R-:W-:Y:S01]  /*1360*/  ISETP.NE.AND P0, PT, R5, R4, PT ;  /* 0x000000040500720c */ /* 0x000fe20003f05270 */
[----:B------:R-:W-:Y:S02]  /*1370*/  IMAD.MOV.U32 R2, RZ, RZ, 0x0 ;  /* 0x00000000ff027424 */ /* 0x000fe400078e00ff */
[----:B------:R-:W-:-:S10]  /*1380*/  IMAD.MOV.U32 R3, RZ, RZ, -0x80000 ;  /* 0xfff80000ff037424 */ /* 0x000fd400078e00ff */
[----:B------:R-:W-:Y:S05]  /*1390*/  @!P0 BRA `(.L_x_17) ;  /* 0x0000000000348947 */ /* 0x000fea0003800000 */
[----:B------:R-:W-:Y:S02]  /*13a0*/  ISETP.NE.AND P0, PT, R5, 0x7ff00000, PT ;  /* 0x7ff000000500780c */ /* 0x000fe40003f05270 */
[----:B------:R-:W-:Y:S02]  /*13b0*/  LOP3.LUT R3, R17, 0x80000000, R21, 0x48, !PT ;  /* 0x8000000011037812 */ /* 0x000fe400078e4815 */
[----:B------:R-:W-:-:S13]  /*13c0*/  ISETP.EQ.OR P0, PT, R4, RZ, !P0 ;  /* 0x000000ff0400720c */ /* 0x000fda0004702670 */
[----:B------:R-:W-:Y:S02]  /*13d0*/  @P0 LOP3.LUT R4, R3, 0x7ff00000, RZ, 0xfc, !PT ;  /* 0x7ff0000003040812 */ /* 0x000fe400078efcff */
[----:B------:R-:W-:Y:S01]  /*13e0*/  @!P0 MOV R2, RZ ;  /* 0x000000ff00028202 */ /* 0x000fe20000000f00 */
[----:B------:R-:W-:Y:S02]  /*13f0*/  @P0 IMAD.MOV.U32 R2, RZ, RZ, RZ ;  /* 0x000000ffff020224 */ /* 0x000fe400078e00ff */
[----:B------:R-:W-:Y:S01]  /*1400*/  @P0 IMAD.MOV.U32 R3, RZ, RZ, R4 ;  /* 0x000000ffff030224 */ /* 0x000fe200078e0004 */
[----:B------:R-:W-:Y:S06]  /*1410*/  BRA `(.L_x_17) ;  /* 0x0000000000147947 */ /* 0x000fec0003800000 */
.L_x_19:
[----:B------:R-:W-:Y:S01]  /*1420*/  LOP3.LUT R3, R21, 0x80000, RZ, 0xfc, !PT ;  /* 0x0008000015037812 */ /* 0x000fe200078efcff */
[----:B------:R-:W-:Y:S01]  /*1430*/  IMAD.MOV.U32 R2, RZ, RZ, R20 ;  /* 0x000000ffff027224 */ /* 0x000fe200078e0014 */
[----:B------:R-:W-:Y:S06]  /*1440*/  BRA `(.L_x_17) ;  /* 0x0000000000087947 */ /* 0x000fec0003800000 */
.L_x_18:
[----:B------:R-:W-:Y:S02]  /*1450*/  LOP3.LUT R3, R17, 0x80000, RZ, 0xfc, !PT ;  /* 0x0008000011037812 */ /* 0x000fe400078efcff */
[----:B------:R-:W-:-:S07]  /*1460*/  MOV R2, R16 ;  /* 0x0000001000027202 */ /* 0x000fce0000000f00 */
.L_x_17:
[----:B------:R-:W-:Y:S05]  /*1470*/  BSYNC.RECONVERGENT B1 ;  /* 0x0000000000017941 */ /* 0x000fea0003800200 */
.L_x_15:
[----:B------:R-:W-:Y:S02]  /*1480*/  IMAD.MOV.U32 R5, RZ, RZ, R3 ;  /* 0x000000ffff057224 */ /* 0x000fe400078e0003 */
[----:B------:R-:W-:Y:S02]  /*1490*/  HFMA2 R3, -RZ, RZ, 0, 0 ;  /* 0x00000000ff037431 */ /* 0x000fe400000001ff */
[----:B------:R-:W-:Y:S02]  /*14a0*/  IMAD.MOV.U32 R4, RZ, RZ, R2 ;  /* 0x000000ffff047224 */ /* 0x000fe400078e0002 */
[----:B------:R-:W-:-:S04]  /*14b0*/  IMAD.MOV.U32 R2, RZ, RZ, R0 ;  /* 0x000000ffff027224 */ /* 0x000fc800078e0000 */
[----:B------:R-:W-:Y:S05]  /*14c0*/  RET.REL.NODEC R2 `(_Z15BlackScholesGPUPdS_S_S_S_ddi) ;  /* 0xffffffe802cc7950 */ /* 0x000fea0003c3ffff */
        .weak           $__internal_1_$__cuda_sm20_rcp_rn_f32_slowpath
        .type           $__internal_1_$__cuda_sm20_rcp_rn_f32_slowpath,@function
        .size           $__internal_1_$__cuda_sm20_rcp_rn_f32_slowpath,($__internal_2_$__cuda_sm20_sqrt_rn_f32_slowpath - $__internal_1_$__cuda_sm20_rcp_rn_f32_slowpath)
$__internal_1_$__cuda_sm20_rcp_rn_f32_slowpath:
[----:B------:R-:W-:Y:S01]  /*14d0*/  IMAD.SHL.U32 R4, R0, 0x2, RZ ;  /* 0x0000000200047824 */ /* 0x000fe200078e00ff */
[----:B------:R-:W-:Y:S04]  /*14e0*/  BSSY.RECONVERGENT B1, `(.L_x_20) ;  /* 0x0000030000017945 */ /* 0x000fe80003800200 */
[----:B------:R-:W-:-:S04]  /*14f0*/  SHF.R.U32.HI R21, RZ, 0x18, R4 ;  /* 0x00000018ff157819 */ /* 0x000fc80000011604 */
[----:B------:R-:W-:-:S13]  /*1500*/  ISETP.NE.U32.AND P0, PT, R21, RZ, PT ;  /* 0x000000ff1500720c */ /* 0x000fda0003f05070 */
[----:B------:R-:W-:Y:S05]  /*1510*/  @P0 BRA `(.L_x_21) ;  /* 0x0000000000280947 */ /* 0x000fea0003800000 */
[----:B------:R-:W-:-:S05]  /*1520*/  IMAD.SHL.U32 R4, R0, 0x2, RZ ;  /* 0x0000000200047824 */ /* 0x000fca00078e00ff */
[----:B------:R-:W-:-:S13]  /*1530*/  ISETP.NE.AND P0, PT, R4, RZ, PT ;  /* 0x000000ff0400720c */ /* 0x000fda0003f05270 */
[----:B------:R-:W-:Y:S01]  /*1540*/  @P0 FFMA R19, R0, 1.84467440737095516160e+19, RZ ;  /* 0x5f80000000130823 */ /* 0x000fe200000000ff */
[----:B------:R-:W-:Y:S08]  /*1550*/  @!P0 MUFU.RCP R5, R0 ;  /* 0x0000000000058308 */ /* 0x000ff00000001000 */
[----:B------:R-:W0:Y:S02]  /*1560*/  @P0 MUFU.RCP R4, R19 ;  /* 0x0000001300040308 */ /* 0x000e240000001000 */
[----:B0-----:R-:W-:-:S04]  /*1570*/  @P0 FFMA R20, R19, R4, -1 ;  /* 0xbf80000013140423 */ /* 0x001fc80000000004 */
[----:B------:R-:W-:-:S04]  /*1580*/  @P0 FADD.FTZ R21, -R20, -RZ ;  /* 0x800000ff14150221 */ /* 0x000fc80000010100 */
[----:B------:R-:W-:-:S04]  /*1590*/  @P0 FFMA R4, R4, R21, R4 ;  /* 0x0000001504040223 */ /* 0x000fc80000000004 */
[----:B------:R-:W-:Y:S01]  /*15a0*/  @P0 FFMA R5, R4, 1.84467440737095516160e+19, RZ ;  /* 0x5f80000004050823 */ /* 0x000fe200000000ff */
[----:B------:R-:W-:Y:S06]  /*15b0*/  BRA `(.L_x_22) ;  /* 0x0000000000887947 */ /* 0x000fec0003800000 */
.L_x_21:
[----:B------:R-:W-:-:S05]  /*15c0*/  VIADD R23, R21, 0xffffff03 ;  /* 0xffffff0315177836 */ /* 0x000fca0000000000 */
[----:B------:R-:W-:-:S13]  /*15d0*/  ISETP.GT.U32.AND P0, PT, R23, 0x1, PT ;  /* 0x000000011700780c */ /* 0x000fda0003f04070 */
[----:B------:R-:W-:Y:S05]  /*15e0*/  @P0 BRA `(.L_x_23) ;  /* 0x0000000000780947 */ /* 0x000fea0003800000 */
[----:B------:R-:W-:Y:S02]  /*15f0*/  LOP3.LUT R4, R0, 0x7fffff, RZ, 0xc0, !PT ;  /* 0x007fffff00047812 */ /* 0x000fe400078ec0ff */
[----:B------:R-:W-:Y:S02]  /*1600*/  MOV R22, 0x3 ;  /* 0x0000000300167802 */ /* 0x000fe40000000f00 */
[----:B------:R-:W-:Y:S02]  /*1610*/  LOP3.LUT R4, R4, 0x3f800000, RZ, 0xfc, !PT ;  /* 0x3f80000004047812 */ /* 0x000fe400078efcff */
[----:B------:R-:W-:Y:S02]  /*1620*/  SHF.L.U32 R22, R22, R23, RZ ;  /* 0x0000001716167219 */ /* 0x000fe400000006ff */
[----:B------:R-:W0:Y:S02]  /*1630*/  MUFU.RCP R5, R4 ;  /* 0x0000000400057308 */ /* 0x000e240000001000 */
[----:B0-----:R-:W-:-:S04]  /*1640*/  FFMA R19, R4, R5, -1 ;  /* 0xbf80000004137423 */ /* 0x001fc80000000005 */
[----:B------:R-:W-:-:S04]  /*1650*/  FADD.FTZ R20, -R19, -RZ ;  /* 0x800000ff13147221 */ /* 0x000fc80000010100 */
[CCC-:B------:R-:W-:Y:S01]  /*1660*/  FFMA.RM R19, R5.reuse, R20.reuse, R5.reuse ;  /* 0x0000001405137223 */ /* 0x1c0fe20000004005 */
[----:B------:R-:W-:-:S04]  /*1670*/  FFMA.RP R20, R5, R20, R5 ;  /* 0x0000001405147223 */ /* 0x000fc80000008005 */
[C---:B------:R-:W-:Y:S02]  /*1680*/  LOP3.LUT R5, R19.reuse, 0x7fffff, RZ, 0xc0, !PT ;  /* 0x007fffff13057812 */ /* 0x040fe400078ec0ff */
[----:B------:R-:W-:Y:S02]  /*1690*/  FSETP.NEU.FTZ.AND P0, PT, R19, R20, PT ;  /* 0x000000141300720b */ /* 0x000fe40003f1d000 */
[----:B------:R-:W-:Y:S02]  /*16a0*/  LOP3.LUT R5, R5, 0x800000, RZ, 0xfc, !PT ;  /* 0x0080000005057812 */ /* 0x000fe400078efcff */
[----:B------:R-:W-:Y:S02]  /*16b0*/  SEL R19, RZ, 0xffffffff, !P0 ;  /* 0xffffffffff137807 */ /* 0x000fe40004000000 */
[----:B------:R-:W-:-:S03]  /*16c0*/  LOP3.LUT R22, R22, R5, RZ, 0xc0, !PT ;  /* 0x0000000516167212 */ /* 0x000fc600078ec0ff */
[----:B------:R-:W-:Y:S01]  /*16d0*/  IMAD.MOV R4, RZ, RZ, -R19 ;  /* 0x000000ffff047224 */ /* 0x000fe200078e0a13 */
[----:B------:R-:W-:-:S04]  /*16e0*/  SHF.R.U32.HI R22, RZ, R23, R22 ;  /* 0x00000017ff167219 */ /* 0x000fc80000011616 */
[----:B------:R-:W-:Y:S02]  /*16f0*/  LOP3.LUT P1, RZ, R4, R23, R5, 0xf8, !PT ;  /* 0x0000001704ff7212 */ /* 0x000fe4000782f805 */
[C---:B------:R-:W-:Y:S02]  /*1700*/  LOP3.LUT P0, RZ, R22.reuse, 0x1, RZ, 0xc0, !PT ;  /* 0x0000000116ff7812 */ /* 0x040fe4000780c0ff */
[----:B------:R-:W-:-:S04]  /*1710*/  LOP3.LUT P2, RZ, R22, 0x2, RZ, 0xc0, !PT ;  /* 0x0000000216ff7812 */ /* 0x000fc8000784c0ff */
[----:B------:R-:W-:Y:S02]  /*1720*/  PLOP3.LUT P0, PT, P0, P1, P2, 0xe0, 0x0 ;  /* 0x000000000000781c */ /* 0x000fe40000703c20 */
[----:B------:R-:W-:Y:S02]  /*1730*/  LOP3.LUT P1, RZ, R0, 0x7fffff, RZ, 0xc0, !PT ;  /* 0x007fffff00ff7812 */ /* 0x000fe4000782c0ff */
[----:B------:R-:W-:-:S05]  /*1740*/  SEL R4, RZ, 0x1, !P0 ;  /* 0x00000001ff047807 */ /* 0x000fca0004000000 */
[----:B------:R-:W-:-:S05]  /*1750*/  IMAD.MOV R4, RZ, RZ, -R4 ;  /* 0x000000ffff047224 */ /* 0x000fca00078e0a04 */
[----:B------:R-:W-:Y:S01]  /*1760*/  ISETP.GE.AND P0, PT, R4, RZ, PT ;  /* 0x000000ff0400720c */ /* 0x000fe20003f06270 */
[----:B------:R-:W-:-:S05]  /*1770*/  VIADD R4, R21, 0xffffff04 ;  /* 0xffffff0415047836 */ /* 0x000fca0000000000 */
[----:B------:R-:W-:-:S07]  /*1780*/  SHF.R.U32.HI R5, RZ, R4, R5 ;  /* 0x00000004ff057219 */ /* 0x000fce0000011605 */
[----:B------:R-:W-:-:S05]  /*1790*/  @!P0 IADD3 R5, PT, PT, R5, 0x1, RZ ;  /* 0x0000000105058810 */ /* 0x000fca0007ffe0ff */
[----:B------:R-:W-:-:S05]  /*17a0*/  @!P1 IMAD.SHL.U32 R5, R5, 0x2, RZ ;  /* 0x0000000205059824 */ /* 0x000fca00078e00ff */
[----:B------:R-:W-:Y:S01]  /*17b0*/  LOP3.LUT R5, R5, 0x80000000, R0, 0xf8, !PT ;  /* 0x8000000005057812 */ /* 0x000fe200078ef800 */
[----:B------:R-:W-:Y:S06]  /*17c0*/  BRA `(.L_x_22) ;  /* 0x0000000000047947 */ /* 0x000fec0003800000 */
.L_x_23:
[----:B------:R0:W1:Y:S02]  /*17d0*/  MUFU.RCP R5, R0 ;  /* 0x0000000000057308 */ /* 0x0000640000001000 */
.L_x_22:
[----:B------:R-:W-:Y:S05]  /*17e0*/  BSYNC.RECONVERGENT B1 ;  /* 0x0000000000017941 */ /* 0x000fea0003800200 */
.L_x_20:
[----:B------:R-:W-:-:S04]  /*17f0*/  IMAD.MOV.U32 R19, RZ, RZ, 0x0 ;  /* 0x00000000ff137424 */ /* 0x000fc800078e00ff */
[----:B01----:R-:W-:Y:S05]  /*1800*/  RET.REL.NODEC R18 `(_Z15BlackScholesGPUPdS_S_S_S_ddi) ;  /* 0xffffffe412fc7950 */ /* 0x003fea0003c3ffff */
        .weak           $__internal_2_$__cuda_sm20_sqrt_rn_f32_slowpath
        .type           $__internal_2_$__cuda_sm20_sqrt_rn_f32_slowpath,@function
        .size           $__internal_2_$__cuda_sm20_sqrt_rn_f32_slowpath,(.L_x_28 - $__internal_2_$__cuda_sm20_sqrt_rn_f32_slowpath)
$__internal_2_$__cuda_sm20_sqrt_rn_f32_slowpath:
[----:B------:R-:W-:-:S13]  /*1810*/  LOP3.LUT P0, RZ, R0, 0x7fffffff, RZ, 0xc0, !PT ;  /* 0x7fffffff00ff7812 */ /* 0x000fda000780c0ff */
[----:B------:R-:W-:Y:S01]  /*1820*/  @!P0 IMAD.MOV.U32 R2, RZ, RZ, R0 ;  /* 0x000000ffff028224 */ /* 0x000fe200078e0000 */
[----:B------:R-:W-:Y:S06]  /*1830*/  @!P0 BRA `(.L_x_24) ;  /* 0x0000000000408947 */ /* 0x000fec0003800000 */
[----:B------:R-:W-:-:S13]  /*1840*/  FSETP.GEU.FTZ.AND P0, PT, R0, RZ, PT ;  /* 0x000000ff0000720b */ /* 0x000fda0003f1e000 */
[----:B------:R-:W-:Y:S01]  /*1850*/  @!P0 MOV R2, 0x7fffffff ;  /* 0x7fffffff00028802 */ /* 0x000fe20000000f00 */
[----:B------:R-:W-:Y:S06]  /*1860*/  @!P0 BRA `(.L_x_24) ;  /* 0x0000000000348947 */ /* 0x000fec0003800000 */
[----:B------:R-:W-:-:S13]  /*1870*/  FSETP.GTU.FTZ.AND P0, PT, |R0|, +INF , PT ;  /* 0x7f8000000000780b */ /* 0x000fda0003f1c200 */
[----:B------:R-:W-:Y:S01]  /*1880*/  @P0 FADD.FTZ R2, R0, 1 ;  /* 0x3f80000000020421 */ /* 0x000fe20000010000 */
[----:B------:R-:W-:Y:S06]  /*1890*/  @P0 BRA `(.L_x_24) ;  /* 0x0000000000280947 */ /* 0x000fec0003800000 */
[----:B------:R-:W-:-:S13]  /*18a0*/  FSETP.NEU.FTZ.AND P0, PT, |R0|, +INF , PT ;  /* 0x7f8000000000780b */ /* 0x000fda0003f1d200 */
[----:B------:R-:W-:-:S04]  /*18b0*/  @P0 FFMA R3, R0, 1.84467440737095516160e+19, RZ ;  /* 0x5f80000000030823 */ /* 0x000fc800000000ff */
[----:B------:R-:W0:Y:S02]  /*18c0*/  @P0 MUFU.RSQ R2, R3 ;  /* 0x0000000300020308 */ /* 0x000e240000001400 */
[----:B0-----:R-:W-:Y:S01]  /*18d0*/  @P0 FMUL.FTZ R4, R3, R2 ;  /* 0x0000000203040220 */ /* 0x001fe20000410000 */
[----:B------:R-:W-:Y:S01]  /*18e0*/  @P0 FMUL.FTZ R16, R2, 0.5 ;  /* 0x3f00000002100820 */ /* 0x000fe20000410000 */
[----:B------:R-:W-:Y:S02]  /*18f0*/  @!P0 IMAD.MOV.U32 R2, RZ, RZ, R0 ;  /* 0x000000ffff028224 */ /* 0x000fe400078e0000 */
[----:B------:R-:W-:-:S04]  /*1900*/  @P0 FADD.FTZ R5, -R4, -RZ ;  /* 0x800000ff04050221 */ /* 0x000fc80000010100 */
[----:B------:R-:W-:-:S04]  /*1910*/  @P0 FFMA R5, R4, R5, R3 ;  /* 0x0000000504050223 */ /* 0x000fc80000000003 */
[----:B------:R-:W-:-:S04]  /*1920*/  @P0 FFMA R5, R5, R16, R4 ;  /* 0x0000001005050223 */ /* 0x000fc80000000004 */
[----:B------:R-:W-:-:S07]  /*1930*/  @P0 FMUL.FTZ R2, R5, 2.3283064365386962891e-10 ;  /* 0x2f80000005020820 */ /* 0x000fce0000410000 */
.L_x_24:
[----:B------:R-:W-:Y:S01]  /*1940*/  IMAD.MOV.U32 R30, RZ, RZ, R2 ;  /* 0x000000ffff1e7224 */ /* 0x000fe200078e0002 */
[----:B------:R-:W-:Y:S01]  /*1950*/  MOV R2, R17 ;  /* 0x0000001100027202 */ /* 0x000fe20000000f00 */
[----:B------:R-:W-:-:S04]  /*1960*/  IMAD.MOV.U32 R3, RZ, RZ, 0x0 ;  /* 0x00000000ff037424 */ /* 0x000fc800078e00ff */
[----:B------:R-:W-:Y:S05]  /*1970*/  RET.REL.NODEC R2 `(_Z15BlackScholesGPUPdS_S_S_S_ddi) ;  /* 0xffffffe402a07950 */ /* 0x000fea0003c3ffff */
.L_x_25:
[----:B------:R-:W-:-:S00]  /*1980*/  BRA `(.L_x_25) ;  /* 0xfffffffc00fc7947 */ /* 0x000fc0000383ffff */
[----:B------:R-:W-:-:S00]  /*1990*/  NOP ;  /* 0x0000000000007918 */ /* 0x000fc00000000000 */
        /* <DEDUP_REMOVED lines=14> */
.L_x_28:


//--------------------- .nv.shared.reserved.0     --------------------------
	.section	.nv.shared.reserved.0,"aw",@nobits
	.weak		__nv_reservedSMEM_offset_0_alias
	.size		__nv_reservedSMEM_offset_0_alias, 0, 64
	.other		__nv_reservedSMEM_offset_0_alias,@"STO_CUDA_RESERVED_SHARED STV_DEFAULT"
__nv_reservedSMEM_offset_0_alias:
	.zero		0
	.zero		64


//--------------------- .nv.constant0._Z15BlackScholesGPUPdS_S_S_S_ddi --------------------------
	.section	.nv.constant0._Z15BlackScholesGPUPdS_S_S_S_ddi,"a",@progbits
	.sectionflags	@""
	.align	4
.nv.constant0._Z15BlackScholesGPUPdS_S_S_S_ddi:
	.zero		956


//--------------------- SYMBOLS --------------------------

	.type		.nv.reservedSmem.offset0,@object
	.size		.nv.reservedSmem.offset0,0x4
